def matmul_kernel(
    a_ptr,
    b_ptr,
    c_ptr,
    M,
    N,
    K,
    stride_am,
    stride_ak,
    stride_bk,
    stride_bn,
    stride_cm,
    stride_cn,
    BLOCK_M: tl.constexpr,
    BLOCK_N: tl.constexpr,
    BLOCK_K: tl.constexpr,
    GROUP_M: tl.constexpr,
):
    pid = tl.program_id(axis=0)
    num_pid_m = tl.cdiv(M, BLOCK_M)
    num_pid_n = tl.cdiv(N, BLOCK_N)
    num_pid_in_group = GROUP_M * num_pid_n
    group_id = pid // num_pid_in_group
    first_pid_m = group_id * GROUP_M
    group_size_m = min(num_pid_m - first_pid_m, GROUP_M)
    pid_m = first_pid_m + ((pid % num_pid_in_group) % group_size_m)
    pid_n = (pid % num_pid_in_group) // group_size_m

    offs_am = (pid_m * BLOCK_M + tl.arange(0, BLOCK_M)) % M
    offs_bn = (pid_n * BLOCK_N + tl.arange(0, BLOCK_N)) % N
    offs_k = tl.arange(0, BLOCK_K)
    a_ptrs = a_ptr + offs_am[:, None] * stride_am + offs_k[None, :] * stride_ak
    b_ptrs = b_ptr + offs_k[:, None] * stride_bk + offs_bn[None, :] * stride_bn

    acc = tl.zeros((BLOCK_M, BLOCK_N), dtype=tl.float32)
    for kk in range(0, tl.cdiv(K, BLOCK_K)):
        a = tl.load(a_ptrs, mask=offs_k[None, :] < K - kk * BLOCK_K, other=0.0)
        b = tl.load(b_ptrs, mask=offs_k[:, None] < K - kk * BLOCK_K, other=0.0)
        acc = tl.dot(a, b, acc)
        a_ptrs += BLOCK_K * stride_ak
        b_ptrs += BLOCK_K * stride_bk

    c = acc.to(c_ptr.dtype.element_ty)
    offs_cm = pid_m * BLOCK_M + tl.arange(0, BLOCK_M)
    offs_cn = pid_n * BLOCK_N + tl.arange(0, BLOCK_N)
    c_ptrs = c_ptr + offs_cm[:, None] * stride_cm + offs_cn[None, :] * stride_cn
    mask = (offs_cm[:, None] < M) & (offs_cn[None, :] < N)
    tl.store(c_ptrs, c, mask=mask)

# config = {"BLOCK_K": 128, "BLOCK_M": 256, "BLOCK_N": 16, "GROUP_M": 8, "arch": "sm_100", "dtype": "bf16", "num_ctas": 1, "num_stages": 2, "num_warps": 8}
# arch = sm_100


// ===== COMPILED SASS (sm_100a) =====

	.target	sm_100a

	.elftype	@"ET_EXEC"


//--------------------- .note.nv.tkinfo           --------------------------
	.section	.note.nv.tkinfo,"",@"SHT_NOTE"
	.sectionflags	@"SHF_NOTE_NV_TKINFO"
	.tkinfo
        /*0018*/ 	.word	0x00000081
        /*0030*/ 	.string	""
        /*0030*/ 	.string	"ptxas-blackwell"
        /*0030*/ 	.string	"Cuda compilation tools, release 12.9, V12.9.86"
        /*0030*/ 	.string	"Build cuda_12.9.r12.9/compiler.36037853_0"
        /*0030*/ 	.string	"-v  -suppress-debug-info  -lineinfo  -arch sm_100a "



//--------------------- .note.nv.cuver            --------------------------
	.section	.note.nv.cuver,"",@"SHT_NOTE"
	.sectionflags	@"SHF_NOTE_NV_CUVER"
        /*0018*/ 	.short	0x0001
        /*001a*/ 	.short	0x0064
        /*001c*/ 	.short	0x0001
        /*001e*/ 	.short	0x0000
        /*0020*/ 	.short	0x0001
        /*0022*/ 	.short	0x0000


//--------------------- .nv.info                  --------------------------
	.section	.nv.info,"",@"SHT_CUDA_INFO"
	.align	4


	//----- nvinfo : EIATTR_REGCOUNT
	.align		4
        /*0000*/ 	.byte	0x04, 0x2f
        /*0002*/ 	.short	(.L_4 - .L_3)
	.align		4
.L_3:
        /*0004*/ 	.word	index@(matmul_kernel)
        /*0008*/ 	.word	0x000000ff


	//----- nvinfo : EIATTR_FRAME_SIZE
	.align		4
.L_4:
        /*000c*/ 	.byte	0x04, 0x11
        /*000e*/ 	.short	(.L_6 - .L_5)
	.align		4
.L_5:
        /*0010*/ 	.word	index@($__internal_2_$__cuda_sm10x_tcgen05_guardrail_trap_unallocated_columns_being_dealloced)
        /*0014*/ 	.word	0x00000298


	//----- nvinfo : EIATTR_FRAME_SIZE
	.align		4
.L_6:
        /*0018*/ 	.byte	0x04, 0x11
        /*001a*/ 	.short	(.L_8 - .L_7)
	.align		4
.L_7:
        /*001c*/ 	.word	index@($__internal_1_$__cuda_sm10x_tcgen05_guardrail_trap_phase_invalid_during_alloc)
        /*0020*/ 	.word	0x00000298


	//----- nvinfo : EIATTR_FRAME_SIZE
	.align		4
.L_8:
        /*0024*/ 	.byte	0x04, 0x11
        /*0026*/ 	.short	(.L_10 - .L_9)
	.align		4
.L_9:
        /*0028*/ 	.word	index@($__internal_0_$__cuda_sm10x_tcgen05_guardrail_trap_col_being_dealloced_not_returned_by_alloc)
        /*002c*/ 	.word	0x00000298


	//----- nvinfo : EIATTR_FRAME_SIZE
	.align		4
.L_10:
        /*0030*/ 	.byte	0x04, 0x11
        /*0032*/ 	.short	(.L_12 - .L_11)
	.align		4
.L_11:
        /*0034*/ 	.word	index@(matmul_kernel)
        /*0038*/ 	.word	0x00000298


	//----- nvinfo : EIATTR_MIN_STACK_SIZE
	.align		4
.L_12:
        /*003c*/ 	.byte	0x04, 0x12
        /*003e*/ 	.short	(.L_14 - .L_13)
	.align		4
.L_13:
        /*0040*/ 	.word	index@(matmul_kernel)
        /*0044*/ 	.word	0x00000298
.L_14:


//--------------------- .nv.info.matmul_kernel    --------------------------
	.section	.nv.info.matmul_kernel,"",@"SHT_CUDA_INFO"
	.sectionflags	@""
	.align	4


	//----- nvinfo : EIATTR_CUDA_API_VERSION
	.align		4
        /*0000*/ 	.byte	0x04, 0x37
        /*0002*/ 	.short	(.L_16 - .L_15)
.L_15:
        /*0004*/ 	.word	0x00000081


	//----- nvinfo : EIATTR_KPARAM_INFO
	.align		4
.L_16:
        /*0008*/ 	.byte	0x04, 0x17
        /*000a*/ 	.short	(.L_18 - .L_17)
.L_17:
        /*000c*/ 	.word	0x00000000
        /*0010*/ 	.short	0x000d
        /*0012*/ 	.short	0x0048
        /*0014*/ 	.byte	0x00, 0xf4, 0x21, 0x00


	//----- nvinfo : EIATTR_KPARAM_INFO
	.align		4
.L_18:
        /*0018*/ 	.byte	0x04, 0x17
        /*001a*/ 	.short	(.L_20 - .L_19)
.L_19:
        /*001c*/ 	.word	0x00000000
        /*0020*/ 	.short	0x000c
        /*0022*/ 	.short	0x0040
        /*0024*/ 	.byte	0x00, 0xf4, 0x21, 0x00


	//----- nvinfo : EIATTR_KPARAM_INFO
	.align		4
.L_20:
        /*0028*/ 	.byte	0x04, 0x17
        /*002a*/ 	.short	(.L_22 - .L_21)
.L_21:
        /*002c*/ 	.word	0x00000000
        /*0030*/ 	.short	0x000b
        /*0032*/ 	.short	0x0038
        /*0034*/ 	.byte	0x00, 0xf0, 0x11, 0x00


	//----- nvinfo : EIATTR_KPARAM_INFO
	.align		4
.L_22:
        /*0038*/ 	.byte	0x04, 0x17
        /*003a*/ 	.short	(.L_24 - .L_23)
.L_23:
        /*003c*/ 	.word	0x00000000
        /*0040*/ 	.short	0x000a
        /*0042*/ 	.short	0x0034
        /*0044*/ 	.byte	0x00, 0xf0, 0x11, 0x00


	//----- nvinfo : EIATTR_KPARAM_INFO
	.align		4
.L_24:
        /*0048*/ 	.byte	0x04, 0x17
        /*004a*/ 	.short	(.L_26 - .L_25)
.L_25:
        /*004c*/ 	.word	0x00000000
        /*0050*/ 	.short	0x0009
        /*0052*/ 	.short	0x0030
        /*0054*/ 	.byte	0x00, 0xf0, 0x11, 0x00


	//----- nvinfo : EIATTR_KPARAM_INFO
	.align		4
.L_26:
        /*0058*/ 	.byte	0x04, 0x17
        /*005a*/ 	.short	(.L_28 - .L_27)
.L_27:
        /*005c*/ 	.word	0x00000000
        /*0060*/ 	.short	0x0008
        /*0062*/ 	.short	0x002c
        /*0064*/ 	.byte	0x00, 0xf0, 0x11, 0x00


	//----- nvinfo : EIATTR_KPARAM_INFO
	.align		4
.L_28:
        /*0068*/ 	.byte	0x04, 0x17
        /*006a*/ 	.short	(.L_30 - .L_29)
.L_29:
        /*006c*/ 	.word	0x00000000
        /*0070*/ 	.short	0x0007
        /*0072*/ 	.short	0x0028
        /*0074*/ 	.byte	0x00, 0xf0, 0x11, 0x00


	//----- nvinfo : EIATTR_KPARAM_INFO
	.align		4
.L_30:
        /*0078*/ 	.byte	0x04, 0x17
        /*007a*/ 	.short	(.L_32 - .L_31)
.L_31:
        /*007c*/ 	.word	0x00000000
        /*0080*/ 	.short	0x0006
        /*0082*/ 	.short	0x0024
        /*0084*/ 	.byte	0x00, 0xf0, 0x11, 0x00


	//----- nvinfo : EIATTR_KPARAM_INFO
	.align		4
.L_32:
        /*0088*/ 	.byte	0x04, 0x17
        /*008a*/ 	.short	(.L_34 - .L_33)
.L_33:
        /*008c*/ 	.word	0x00000000
        /*0090*/ 	.short	0x0005
        /*0092*/ 	.short	0x0020
        /*0094*/ 	.byte	0x00, 0xf0, 0x11, 0x00


	//----- nvinfo : EIATTR_KPARAM_INFO
	.align		4
.L_34:
        /*0098*/ 	.byte	0x04, 0x17
        /*009a*/ 	.short	(.L_36 - .L_35)
.L_35:
        /*009c*/ 	.word	0x00000000
        /*00a0*/ 	.short	0x0004
        /*00a2*/ 	.short	0x001c
        /*00a4*/ 	.byte	0x00, 0xf0, 0x11, 0x00


	//----- nvinfo : EIATTR_KPARAM_INFO
	.align		4
.L_36:
        /*00a8*/ 	.byte	0x04, 0x17
        /*00aa*/ 	.short	(.L_38 - .L_37)
.L_37:
        /*00ac*/ 	.word	0x00000000
        /*00b0*/ 	.short	0x0003
        /*00b2*/ 	.short	0x0018
        /*00b4*/ 	.byte	0x00, 0xf0, 0x11, 0x00


	//----- nvinfo : EIATTR_KPARAM_INFO
	.align		4
.L_38:
        /*00b8*/ 	.byte	0x04, 0x17
        /*00ba*/ 	.short	(.L_40 - .L_39)
.L_39:
        /*00bc*/ 	.word	0x00000000
        /*00c0*/ 	.short	0x0002
        /*00c2*/ 	.short	0x0010
        /*00c4*/ 	.byte	0x00, 0xf4, 0x21, 0x00


	//----- nvinfo : EIATTR_KPARAM_INFO
	.align		4
.L_40:
        /*00c8*/ 	.byte	0x04, 0x17
        /*00ca*/ 	.short	(.L_42 - .L_41)
.L_41:
        /*00cc*/ 	.word	0x00000000
        /*00d0*/ 	.short	0x0001
        /*00d2*/ 	.short	0x0008
        /*00d4*/ 	.byte	0x00, 0xf4, 0x21, 0x00


	//----- nvinfo : EIATTR_KPARAM_INFO
	.align		4
.L_42:
        /*00d8*/ 	.byte	0x04, 0x17
        /*00da*/ 	.short	(.L_44 - .L_43)
.L_43:
        /*00dc*/ 	.word	0x00000000
        /*00e0*/ 	.short	0x0000
        /*00e2*/ 	.short	0x0000
        /*00e4*/ 	.byte	0x00, 0xf4, 0x21, 0x00


	//----- nvinfo : EIATTR_AT_ENTRY_FRAGMENTS
	.align		4
.L_44:
        /*00e8*/ 	.byte	0x04, 0x4f
        /*00ea*/ 	.short	(.L_46 - .L_45)


	//   ....[0]....
.L_45:
        /*00ec*/ 	.word	0x00000004


	//----- nvinfo : EIATTR_RESERVED_SMEM_USED
	.align		4
.L_46:
        /*00f0*/ 	.byte	0x01, 0x41
	.zero		2


	//----- nvinfo : EIATTR_SPARSE_MMA_MASK
	.align		4
        /*00f4*/ 	.byte	0x03, 0x50
        /*00f6*/ 	.short	0x0000


	//----- nvinfo : EIATTR_TCGEN05_1CTA_USED
	.align		4
        /*00f8*/ 	.byte	0x01, 0x51
	.zero		2


	//----- nvinfo : EIATTR_MAXREG_COUNT
	.align		4
        /*00fc*/ 	.byte	0x03, 0x1b
        /*00fe*/ 	.short	0x00ff


	//----- nvinfo : EIATTR_NUM_BARRIERS
	.align		4
        /*0100*/ 	.byte	0x02, 0x4c
        /*0102*/ 	.byte	0x01
	.zero		1


	//----- nvinfo : EIATTR_ANNOTATIONS
	.align		4
        /*0104*/ 	.byte	0x04, 0x55
        /*0106*/ 	.short	(.L_48 - .L_47)


	//   ....[0]....
.L_47:
        /*0108*/ 	.word	0x00000001
        /*010c*/ 	.byte	0x70, 0x09, 0x00, 0x00, 0x01, 0x00, 0x00, 0x00, 0xd0, 0x0c, 0x00, 0x00, 0x01, 0x00, 0x00, 0x00
        /* <DEDUP_REMOVED lines=241> */
        /*102c*/ 	.byte	0xa0, 0xd6, 0x00, 0x00, 0x01, 0x00, 0x00, 0x00, 0xb0, 0xd6, 0x00, 0x00


	//----- nvinfo : EIATTR_INT_WARP_WIDE_INSTR_OFFSETS
	.align		4
.L_48:
        /*1038*/ 	.byte	0x04, 0x31
        /*103a*/ 	.short	(.L_50 - .L_49)


	//   ....[0]....
.L_49:
        /*103c*/ 	.word	0x00000bb0


	//   ....[1]....
        /*1040*/ 	.word	0x00000be0


	//   ....[2]....
        /*1044*/ 	.word	0x00006d20


	//   ....[3]....
        /*1048*/ 	.word	0x0000e000


	//   ....[4]....
        /*104c*/ 	.word	0x0000e050


	//----- nvinfo : EIATTR_COOP_GROUP_MASK_REGIDS
	.align		4
.L_50:
        /*1050*/ 	.byte	0x04, 0x29
        /*1052*/ 	.short	(.L_52 - .L_51)


	//   ....[0]....
.L_51:
        /*1054*/ 	.word	0xffffffff


	//   ....[1]....
        /*1058*/ 	.word	0xffffffff


	//   ....[2]....
        /*105c*/ 	.word	0xffffffff


	//   ....[3]....
        /*1060*/ 	.word	0xffffffff


	//----- nvinfo : EIATTR_COOP_GROUP_INSTR_OFFSETS
	.align		4
.L_52:
        /*1064*/ 	.byte	0x04, 0x28
        /*1066*/ 	.short	(.L_54 - .L_53)


	//   ....[0]....
.L_53:
        /*1068*/ 	.word	0x00000070


	//   ....[1]....
        /*106c*/ 	.word	0x00000330


	//   ....[2]....
        /*1070*/ 	.word	0x0000de90


	//   ....[3]....
        /*1074*/ 	.word	0x0000e100


	//----- nvinfo : EIATTR_VRC_CTA_INIT_COUNT
	.align		4
.L_54:
        /*1078*/ 	.byte	0x02, 0x4a
        /*107a*/ 	.byte	0x80
	.zero		1


	//----- nvinfo : EIATTR_MBARRIER_INSTR_OFFSETS
	.align		4
        /*107c*/ 	.byte	0x04, 0x39
        /*107e*/ 	.short	(.L_56 - .L_55)


	//   ....[0]....
.L_55:
        /*1080*/ 	.word	0x00000db0
        /*1084*/ 	.word	0x000000ff
        /*1088*/ 	.word	0x00000000
        /*108c*/ 	.short	0x0100
        /*108e*/ 	.byte	0x07
	.zero		1


	//   ....[1]....
        /*1090*/ 	.word	0x00006d70
        /*1094*/ 	.word	0x000000ff
        /*1098*/ 	.word	0x00002008
        /*109c*/ 	.short	0x0100
        /*109e*/ 	.byte	0x04
	.zero		1


	//   ....[2]....
        /*10a0*/ 	.word	0x0000c560
        /*10a4*/ 	.word	0x000000ff
        /*10a8*/ 	.word	0x00000000
        /*10ac*/ 	.short	0x010a
        /*10ae*/ 	.byte	0x07
	.zero		1


	//   ....[3]....
        /*10b0*/ 	.word	0x0000d680
        /*10b4*/ 	.word	0x000000ff
        /*10b8*/ 	.word	0x00000000
        /*10bc*/ 	.short	0x010a
        /*10be*/ 	.byte	0x07
	.zero		1


	//   ....[4]....
        /*10c0*/ 	.word	0x0000d6d0
        /*10c4*/ 	.word	0x000000ff
        /*10c8*/ 	.word	0x00002000
        /*10cc*/ 	.short	0x0108
        /*10ce*/ 	.byte	0x04
	.zero		1


	//   ....[5]....
        /*10d0*/ 	.word	0x0000d710
        /*10d4*/ 	.word	0x000000ff
        /*10d8*/ 	.word	0x00002008
        /*10dc*/ 	.short	0x0108
        /*10de*/ 	.byte	0x04
	.zero		1


	//   ....[6]....
        /*10e0*/ 	.word	0x0000e120
        /*10e4*/ 	.word	0x000000ff
        /*10e8*/ 	.word	0x00000000
        /*10ec*/ 	.short	0x010a
        /*10ee*/ 	.byte	0x07
	.zero		1


	//   ....[7]....
        /*10f0*/ 	.word	0x0000e150
        /*10f4*/ 	.word	0x000000ff
        /*10f8*/ 	.word	0x00000000
        /*10fc*/ 	.short	0x010a
        /*10fe*/ 	.byte	0x07
	.zero		1


	//----- nvinfo : EIATTR_NUM_MBARRIERS
	.align		4
.L_56:
        /*1100*/ 	.byte	0x03, 0x38
        /*1102*/ 	.short	0x0002


	//----- nvinfo : EIATTR_EXIT_INSTR_OFFSETS
	.align		4
        /*1104*/ 	.byte	0x04, 0x1c
        /*1106*/ 	.short	(.L_58 - .L_57)


	//   ....[0]....
.L_57:
        /*1108*/ 	.word	0x0000e110


	//----- nvinfo : EIATTR_REQNTID
	.align		4
.L_58:
        /*110c*/ 	.byte	0x04, 0x10
        /*110e*/ 	.short	(.L_60 - .L_59)
.L_59:
        /*1110*/ 	.word	0x00000100
        /*1114*/ 	.word	0x00000001
        /*1118*/ 	.word	0x00000001


	//----- nvinfo : EIATTR_CRS_STACK_SIZE
	.align		4
.L_60:
        /*111c*/ 	.byte	0x04, 0x1e
        /*111e*/ 	.short	(.L_62 - .L_61)
.L_61:
        /*1120*/ 	.word	0x00000000


	//----- nvinfo : EIATTR_CBANK_PARAM_SIZE
	.align		4
.L_62:
        /*1124*/ 	.byte	0x03, 0x19
        /*1126*/ 	.short	0x0050


	//----- nvinfo : EIATTR_PARAM_CBANK
	.align		4
        /*1128*/ 	.byte	0x04, 0x0a
        /*112a*/ 	.short	(.L_64 - .L_63)
	.align		4
.L_63:
        /*112c*/ 	.word	index@(.nv.constant0.matmul_kernel)
        /*1130*/ 	.short	0x0380
        /*1132*/ 	.short	0x0050


	//----- nvinfo : EIATTR_SW_WAR
	.align		4
.L_64:
        /*1134*/ 	.byte	0x04, 0x36
        /*1136*/ 	.short	(.L_66 - .L_65)
.L_65:
        /*1138*/ 	.word	0x00000008
.L_66:


//--------------------- .nv.compat                --------------------------
	.section	.nv.compat,"",@"SHT_CUDA_COMPAT_INFO"
	.align	4
        /*0000*/ 	.byte	0x02, 0x02, 0x02, 0x00, 0x02, 0x05, 0x05, 0x00, 0x02, 0x03, 0x00, 0x00, 0x02, 0x06, 0x01, 0x00


//--------------------- .nv.callgraph             --------------------------
	.section	.nv.callgraph,"",@"SHT_CUDA_CALLGRAPH"
	.align	4
	.sectionentsize	8
	.align		4
        /*0000*/ 	.word	0x00000000
	.align		4
        /*0004*/ 	.word	0xffffffff
	.align		4
        /*0008*/ 	.word	0x00000000
	.align		4
        /*000c*/ 	.word	0xfffffffe
	.align		4
        /*0010*/ 	.word	0x00000000
	.align		4
        /*0014*/ 	.word	0xfffffffd
	.align		4
        /*0018*/ 	.word	0x00000000
	.align		4
        /*001c*/ 	.word	0xfffffffc


//--------------------- .text.matmul_kernel       --------------------------
	.section	.text.matmul_kernel,"ax",@progbits
	.align	128
        .global         matmul_kernel
        .type           matmul_kernel,@function
        .size           matmul_kernel,(.L_x_21 - matmul_kernel)
        .other          matmul_kernel,@"STO_CUDA_ENTRY STV_DEFAULT"
matmul_kernel:
.text.matmul_kernel:
[----:B------:R-:W0:Y:S01]  /*0000*/  LDC R1, c[0x0][0x37c] ;  /* 0x0000df00ff017b82 */ /* 0x000e220000000800 */
[----:B------:R-:W1:Y:S01]  /*0010*/  S2R R0, SR_TID.X ;  /* 0x0000000000007919 */ /* 0x000e620000002100 */
[----:B0-----:R-:W-:Y:S01]  /*0020*/  VIADD R1, R1, 0xfffffd68 ;  /* 0xfffffd6801017836 */ /* 0x001fe20000000000 */
[----:B-1----:R-:W-:-:S13]  /*0030*/  ISETP.GE.U32.AND P0, PT, R0, 0x20, PT ;  /* 0x000000200000780c */ /* 0x002fda0003f06070 */
[----:B------:R-:W-:Y:S02]  /*0040*/  VOTEU.ANY UP0, P0 ;  /* 0x0000000000ff7886 */ /* 0x000fe40000000100 */
[----:B------:R-:W-:Y:S05]  /*0050*/  BRA.U UP0, `(.L_x_0) ;  /* 0x0000000100b87547 */ /* 0x000fea000b800000 */
[----:B------:R-:W0:Y:S01]  /*0060*/  S2UR UR6, SR_CgaCtaId ;  /* 0x00000000000679c3 */ /* 0x000e220000008800 */
[----:B------:R-:W-:Y:S01]  /*0070*/  NOP ;  /* 0x0000000000007918 */ /* 0x000fe20000000000 */
[----:B------:R-:W-:Y:S02]  /*0080*/  UMOV UR4, 0x40 ;  /* 0x0000004000047882 */ /* 0x000fe40000000000 */
[----:B0-----:R-:W-:-:S09]  /*0090*/  ULEA UR4, UR6, UR4, 0x18 ;  /* 0x0000000406047291 */ /* 0x001fd2000f8ec0ff */
[----:B------:R-:W0:Y:S01]  /*00a0*/  LDS.U8 R0, [UR4] ;  /* 0x00000004ff007984 */ /* 0x000e220008000000 */
[----:B------:R-:W-:Y:S02]  /*00b0*/  UMOV UR4, 0x400 ;  /* 0x0000040000047882 */ /* 0x000fe40000000000 */
[----:B------:R-:W-:Y:S01]  /*00c0*/  ULEA UR4, UR6, UR4, 0x18 ;  /* 0x0000000406047291 */ /* 0x000fe2000f8ec0ff */
[----:B0-----:R-:W-:-:S13]  /*00d0*/  ISETP.NE.AND P0, PT, R0, RZ, PT ;  /* 0x000000ff0000720c */ /* 0x001fda0003f05270 */
[----:B------:R-:W-:Y:S05]  /*00e0*/  @P0 BRA `(.L_x_1) ;  /* 0x00000000007c0947 */ /* 0x000fea0003800000 */
[----:B------:R-:W-:-:S13]  /*00f0*/  ELECT P0, URZ, PT ;  /* 0x0000000000ff782f */ /* 0x000fda0003800000 */
[----:B------:R-:W-:Y:S05]  /*0100*/  @!P0 BRA `(.L_x_2) ;  /* 0x0000000000848947 */ /* 0x000fea0003800000 */
[----:B------:R-:W-:Y:S01]  /*0110*/  UMOV UR5, 0x8 ;  /* 0x0000000800057882 */ /* 0x000fe20000000000 */
[----:B------:R-:W-:Y:S02]  /*0120*/  IMAD.MOV.U32 R4, RZ, RZ, 0x1 ;  /* 0x00000001ff047424 */ /* 0x000fe400078e00ff */
[----:B------:R-:W-:Y:S02]  /*0130*/  IMAD.MOV.U32 R5, RZ, RZ, 0xff ;  /* 0x000000ffff057424 */ /* 0x000fe400078e00ff */
[----:B------:R-:W-:Y:S04]  /*0140*/  DEPBAR.LE SB0, 0x36 ;  /* 0x00008d800000791a */ /* 0x000fe80000000000 */
[----:B------:R-:W0:Y:S02]  /*0150*/  UTCATOMSWS.FIND_AND_SET.ALIGN UP1, UR5, UR5 ;  /* 0x00000005000575e3 */ /* 0x000e240008020800 */
[----:B0-----:R-:W-:-:S04]  /*0160*/  PLOP3.LUT P0, PT, PT, PT, UP1, 0x80, 0x8 ;  /* 0x000000000008781c */ /* 0x001fc80003f0f018 */
[----:B------:R-:W-:-:S04]  /*0170*/  SEL R0, RZ, 0xffffffff, !P0 ;  /* 0xffffffffff007807 */ /* 0x000fc80004000000 */
[----:B------:R-:W-:Y:S01]  /*0180*/  ISETP.NE.AND P0, PT, R0, RZ, PT ;  /* 0x000000ff0000720c */ /* 0x000fe20003f05270 */
[----:B------:R-:W-:-:S12]  /*0190*/  IMAD.U32 R0, RZ, RZ, UR5 ;  /* 0x00000005ff007e24 */ /* 0x000fd8000f8e00ff */
[----:B------:R-:W-:Y:S05]  /*01a0*/  @P0 BRA `(.L_x_3) ;  /* 0x0000000000240947 */ /* 0x000fea0003800000 */
.L_x_4:
[----:B------:R-:W-:Y:S05]  /*01b0*/  NANOSLEEP 0x64 ;  /* 0x000000640000795d */ /* 0x000fea0003800000 */
[----:B------:R-:W-:-:S05]  /*01c0*/  UMOV UR5, 0x8 ;  /* 0x0000000800057882 */ /* 0x000fca0000000000 */
[----:B------:R-:W-:Y:S04]  /*01d0*/  DEPBAR.LE SB0, 0x36 ;  /* 0x00008d800000791a */ /* 0x000fe80000000000 */
[----:B------:R-:W0:Y:S02]  /*01e0*/  UTCATOMSWS.FIND_AND_SET.ALIGN UP1, UR5, UR5 ;  /* 0x00000005000575e3 */ /* 0x000e240008020800 */
[----:B0-----:R-:W-:-:S04]  /*01f0*/  PLOP3.LUT P0, PT, PT, PT, UP1, 0x80, 0x8 ;  /* 0x000000000008781c */ /* 0x001fc80003f0f018 */
[----:B------:R-:W-:-:S04]  /*0200*/  SEL R0, RZ, 0xffffffff, !P0 ;  /* 0xffffffffff007807 */ /* 0x000fc80004000000 */
[----:B------:R-:W-:Y:S01]  /*0210*/  ISETP.NE.AND P0, PT, R0, RZ, PT ;  /* 0x000000ff0000720c */ /* 0x000fe20003f05270 */
[----:B------:R-:W-:-:S12]  /*0220*/  IMAD.U32 R0, RZ, RZ, UR5 ;  /* 0x00000005ff007e24 */ /* 0x000fd8000f8e00ff */
[----:B------:R-:W-:Y:S05]  /*0230*/  @!P0 BRA `(.L_x_4) ;  /* 0xfffffffc00dc8947 */ /* 0x000fea000383ffff */
.L_x_3:
[C---:B------:R-:W-:Y:S01]  /*0240*/  VIADD R3, R0.reuse, 0x10 ;  /* 0x0000001000037836 */ /* 0x040fe20000000000 */
[----:B------:R-:W-:Y:S01]  /*0250*/  UMOV UR5, 0x50 ;  /* 0x0000005000057882 */ /* 0x000fe20000000000 */
[----:B------:R-:W-:Y:S01]  /*0260*/  SHF.L.U32 R2, R5, R0, RZ ;  /* 0x0000000005027219 */ /* 0x000fe200000006ff */
[----:B------:R-:W-:Y:S01]  /*0270*/  ULEA UR5, UR6, UR5, 0x18 ;  /* 0x0000000506057291 */ /* 0x000fe2000f8ec0ff */
[----:B------:R-:W-:Y:S01]  /*0280*/  IMAD.SHL.U32 R0, R0, 0x20, RZ ;  /* 0x0000002000007824 */ /* 0x000fe200078e00ff */
[----:B------:R-:W-:-:S04]  /*0290*/  SHF.L.U32 R3, R4, R3, RZ ;  /* 0x0000000304037219 */ /* 0x000fc800000006ff */
[----:B------:R-:W-:-:S05]  /*02a0*/  LOP3.LUT R2, R3, R2, RZ, 0xfc, !PT ;  /* 0x0000000203027212 */ /* 0x000fca00078efcff */
[----:B------:R0:W-:Y:S04]  /*02b0*/  ATOMS.OR RZ, [UR5], R2 ;  /* 0x00000002ffff798c */ /* 0x0001e8000b000005 */
[----:B------:R0:W-:Y:S01]  /*02c0*/  STS [UR4], R0 ;  /* 0x00000000ff007988 */ /* 0x0001e20008000804 */
[----:B------:R-:W-:Y:S05]  /*02d0*/  BRA `(.L_x_2) ;  /* 0x0000000000107947 */ /* 0x000fea0003800000 */
.L_x_1:
[----:B------:R-:W-:Y:S01]  /*02e0*/  IMAD.MOV.U32 R0, RZ, RZ, -0x1 ;  /* 0xffffffffff007424 */ /* 0x000fe200078e00ff */
[----:B------:R-:W-:-:S04]  /*02f0*/  MOV R2, 0x320 ;  /* 0x0000032000027802 */ /* 0x000fc80000000f00 */
[----:B------:R0:W-:Y:S03]  /*0300*/  STS [UR4], R0 ;  /* 0x00000000ff007988 */ /* 0x0001e60008000804 */
[----:B0-----:R-:W-:Y:S05]  /*0310*/  CALL.REL.NOINC `($__internal_1_$__cuda_sm10x_tcgen05_guardrail_trap_phase_invalid_during_alloc) ;  /* 0x000000dc00a47944 */ /* 0x001fea0003c00000 */
.L_x_2:
[----:B------:R-:W-:Y:S05]  /*0320*/  WARPSYNC.ALL ;  /* 0x0000000000007948 */ /* 0x000fea0003800000 */
[----:B------:R-:W-:Y:S01]  /*0330*/  NOP ;  /* 0x0000000000007918 */ /* 0x000fe20000000000 */
.L_x_0:
[----:B------:R-:W1:Y:S01]  /*0340*/  LDC.64 R34, c[0x0][0x398] ;  /* 0x0000e600ff227b82 */ /* 0x000e620000000a00 */
[----:B------:R-:W2:Y:S01]  /*0350*/  S2R R5, SR_CTAID.X ;  /* 0x0000000000057919 */ /* 0x000ea20000002500 */
[----:B------:R-:W-:Y:S01]  /*0360*/  UMOV UR4, 0x400 ;  /* 0x0000040000047882 */ /* 0x000fe20000000000 */
[----:B------:R-:W3:Y:S01]  /*0370*/  LDCU.64 UR20, c[0x0][0x358] ;  /* 0x00006b00ff1477ac */ /* 0x000ee20008000a00 */
[----:B------:R-:W4:Y:S01]  /*0380*/  S2R R174, SR_TID.X ;  /* 0x0000000000ae7919 */ /* 0x000f220000002100 */
[----:B------:R-:W0:Y:S03]  /*0390*/  LDCU.128 UR16, c[0x0][0x380] ;  /* 0x00007000ff1077ac */ /* 0x000e260008000c00 */
[----:B------:R-:W5:Y:S01]  /*03a0*/  S2UR UR6, SR_CgaCtaId ;  /* 0x00000000000679c3 */ /* 0x000f620000008800 */
[----:B------:R-:W-:-:S07]  /*03b0*/  UMOV UR10, 0x1 ;  /* 0x00000001000a7882 */ /* 0x000fce0000000000 */
[----:B------:R-:W0:Y:S02]  /*03c0*/  LDC.64 R108, c[0x0][0x3a0] ;  /* 0x0000e800ff6c7b82 */ /* 0x000e240000000a00 */
[----:B01----:R-:W-:-:S06]  /*03d0*/  VIADD R0, R35, 0xf ;  /* 0x0000000f23007836 */ /* 0x003fcc0000000000 */
[----:B------:R-:W0:Y:S01]  /*03e0*/  LDC.64 R106, c[0x0][0x3a8] ;  /* 0x0000ea00ff6a7b82 */ /* 0x000e220000000a00 */
[----:B------:R-:W-:Y:S01]  /*03f0*/  SHF.R.S32.HI R3, RZ, 0x1f, R0 ;  /* 0x0000001fff037819 */ /* 0x000fe20000011400 */
[----:B-----5:R-:W-:-:S03]  /*0400*/  ULEA UR4, UR6, UR4, 0x18 ;  /* 0x0000000406047291 */ /* 0x020fc6000f8ec0ff */
[----:B------:R-:W-:Y:S02]  /*0410*/  LEA.HI R3, R3, R0, RZ, 0x4 ;  /* 0x0000000003037211 */ /* 0x000fe400078f20ff */
[----:B--2---:R-:W-:Y:S02]  /*0420*/  IABS R8, R5 ;  /* 0x0000000500087213 */ /* 0x004fe40000000000 */
[----:B------:R-:W-:Y:S02]  /*0430*/  SHF.R.S32.HI R3, RZ, 0x4, R3 ;  /* 0x00000004ff037819 */ /* 0x000fe40000011403 */
[----:B----4-:R-:W-:-:S03]  /*0440*/  SHF.R.U32.HI R172, RZ, 0x5, R174 ;  /* 0x00000005ffac7819 */ /* 0x010fc600000116ae */
[----:B------:R-:W-:Y:S02]  /*0450*/  IMAD.SHL.U32 R4, R3, 0x8, RZ ;  /* 0x0000000803047824 */ /* 0x000fe400078e00ff */
[----:B------:R-:W-:-:S03]  /*0460*/  IMAD.SHL.U32 R171, R172, 0x200000, RZ ;  /* 0x00200000acab7824 */ /* 0x000fc600078e00ff */
[-C--:B------:R-:W-:Y:S02]  /*0470*/  IABS R7, R4.reuse ;  /* 0x0000000400077213 */ /* 0x080fe40000000000 */
[----:B------:R-:W-:Y:S02]  /*0480*/  IABS R10, R4 ;  /* 0x00000004000a7213 */ /* 0x000fe40000000000 */
[----:B------:R-:W1:Y:S01]  /*0490*/  I2F.RP R0, R7 ;  /* 0x0000000700007306 */ /* 0x000e620000209400 */
[----:B------:R-:W-:-:S07]  /*04a0*/  LOP3.LUT R171, R171, 0x600000, RZ, 0xc0, !PT ;  /* 0x00600000abab7812 */ /* 0x000fce00078ec0ff */
[----:B-1----:R-:W1:Y:S02]  /*04b0*/  MUFU.RCP R0, R0 ;  /* 0x0000000000007308 */ /* 0x002e640000001000 */
[----:B-1----:R-:W-:Y:S02]  /*04c0*/  VIADD R2, R0, 0xffffffe ;  /* 0x0ffffffe00027836 */ /* 0x002fe40000000000 */
[----:B------:R-:W-:-:S04]  /*04d0*/  IMAD.MOV R0, RZ, RZ, -R10 ;  /* 0x000000ffff007224 */ /* 0x000fc800078e0a0a */
[----:B------:R1:W2:Y:S02]  /*04e0*/  F2I.FTZ.U32.TRUNC.NTZ R3, R2 ;  /* 0x0000000200037305 */ /* 0x0002a4000021f000 */
[----:B-1----:R-:W-:Y:S02]  /*04f0*/  IMAD.MOV.U32 R2, RZ, RZ, RZ ;  /* 0x000000ffff027224 */ /* 0x002fe400078e00ff */
[----:B--2---:R-:W-:-:S04]  /*0500*/  IMAD.MOV R6, RZ, RZ, -R3 ;  /* 0x000000ffff067224 */ /* 0x004fc800078e0a03 */
[----:B------:R-:W-:Y:S02]  /*0510*/  IMAD R9, R6, R7, RZ ;  /* 0x0000000706097224 */ /* 0x000fe400078e02ff */
[----:B------:R-:W-:Y:S02]  /*0520*/  IMAD.MOV.U32 R6, RZ, RZ, R8 ;  /* 0x000000ffff067224 */ /* 0x000fe400078e0008 */
[----:B------:R-:W-:-:S06]  /*0530*/  IMAD.HI.U32 R3, R3, R9, R2 ;  /* 0x0000000903037227 */ /* 0x000fcc00078e0002 */
[----:B------:R-:W-:-:S04]  /*0540*/  IMAD.HI.U32 R3, R3, R6, RZ ;  /* 0x0000000603037227 */ /* 0x000fc800078e00ff */
[----:B------:R-:W-:Y:S01]  /*0550*/  IMAD R0, R3, R0, R6 ;  /* 0x0000000003007224 */ /* 0x000fe200078e0206 */
[----:B------:R-:W-:Y:S04]  /*0560*/  BAR.SYNC.DEFER_BLOCKING 0x0 ;  /* 0x0000000000007b1d */ /* 0x000fe80000010000 */
[----:B------:R-:W-:-:S13]  /*0570*/  ISETP.GT.U32.AND P1, PT, R7, R0, PT ;  /* 0x000000000700720c */ /* 0x000fda0003f24070 */
[----:B------:R-:W-:Y:S02]  /*0580*/  @!P1 IMAD.IADD R0, R0, 0x1, -R7 ;  /* 0x0000000100009824 */ /* 0x000fe400078e0a07 */
[----:B------:R-:W-:Y:S01]  /*0590*/  @!P1 VIADD R3, R3, 0x1 ;  /* 0x0000000103039836 */ /* 0x000fe20000000000 */
[----:B------:R-:W-:Y:S02]  /*05a0*/  ISETP.NE.AND P1, PT, R4, RZ, PT ;  /* 0x000000ff0400720c */ /* 0x000fe40003f25270 */
[----:B------:R-:W-:Y:S02]  /*05b0*/  ISETP.GE.U32.AND P0, PT, R0, R7, PT ;  /* 0x000000070000720c */ /* 0x000fe40003f06070 */
[----:B------:R-:W-:-:S04]  /*05c0*/  LOP3.LUT R0, R5, R4, RZ, 0x3c, !PT ;  /* 0x0000000405007212 */ /* 0x000fc800078e3cff */
[----:B------:R-:W-:Y:S01]  /*05d0*/  ISETP.GE.AND P2, PT, R0, RZ, PT ;  /* 0x000000ff0000720c */ /* 0x000fe20003f46270 */
[----:B------:R-:W-:-:S06]  /*05e0*/  VIADD R0, R34, 0xff ;  /* 0x000000ff22007836 */ /* 0x000fcc0000000000 */
[----:B------:R-:W-:-:S04]  /*05f0*/  @P0 VIADD R3, R3, 0x1 ;  /* 0x0000000103030836 */ /* 0x000fc80000000000 */
[----:B------:R-:W-:Y:S01]  /*0600*/  IMAD.MOV.U32 R2, RZ, RZ, R3 ;  /* 0x000000ffff027224 */ /* 0x000fe200078e0003 */
[----:B------:R-:W-:-:S03]  /*0610*/  SHF.R.S32.HI R3, RZ, 0x1f, R0 ;  /* 0x0000001fff037819 */ /* 0x000fc60000011400 */
[----:B------:R-:W-:Y:S01]  /*0620*/  @!P2 IMAD.MOV R2, RZ, RZ, -R2 ;  /* 0x000000ffff02a224 */ /* 0x000fe200078e0a02 */
[----:B------:R-:W-:Y:S02]  /*0630*/  @!P1 LOP3.LUT R2, RZ, R4, RZ, 0x33, !PT ;  /* 0x00000004ff029212 */ /* 0x000fe400078e33ff */
[----:B------:R-:W-:-:S03]  /*0640*/  LEA.HI R3, R3, R0, RZ, 0x8 ;  /* 0x0000000003037211 */ /* 0x000fc600078f40ff */
[----:B------:R-:W-:Y:S02]  /*0650*/  IMAD.SHL.U32 R6, R2, 0x8, RZ ;  /* 0x0000000802067824 */ /* 0x000fe400078e00ff */
[----:B------:R-:W-:-:S03]  /*0660*/  IMAD.MOV R2, RZ, RZ, -R2 ;  /* 0x000000ffff027224 */ /* 0x000fc600078e0a02 */
[----:B------:R-:W-:Y:S01]  /*0670*/  LEA.HI.SX32 R3, R3, -R6, 0x18 ;  /* 0x8000000603037211 */ /* 0x000fe200078fc2ff */
[----:B------:R-:W-:-:S03]  /*0680*/  IMAD R8, R4, R2, R5 ;  /* 0x0000000204087224 */ /* 0x000fc600078e0205 */
[----:B------:R-:W-:Y:S02]  /*0690*/  VIMNMX R13, PT, PT, R3, 0x8, PT ;  /* 0x00000008030d7848 */ /* 0x000fe40003fe0100 */
[----:B------:R-:W-:Y:S02]  /*06a0*/  IABS R4, R8 ;  /* 0x0000000800047213 */ /* 0x000fe40000000000 */
[----:B------:R-:W-:-:S04]  /*06b0*/  IABS R7, R13 ;  /* 0x0000000d00077213 */ /* 0x000fc80000000000 */
[----:B------:R-:W1:Y:S08]  /*06c0*/  I2F.RP R0, R7 ;  /* 0x0000000700007306 */ /* 0x000e700000209400 */
[----:B-1----:R-:W1:Y:S02]  /*06d0*/  MUFU.RCP R0, R0 ;  /* 0x0000000000007308 */ /* 0x002e640000001000 */
[----:B-1----:R-:W-:-:S06]  /*06e0*/  VIADD R3, R0, 0xffffffe ;  /* 0x0ffffffe00037836 */ /* 0x002fcc0000000000 */
[----:B------:R-:W1:Y:S02]  /*06f0*/  F2I.FTZ.U32.TRUNC.NTZ R3, R3 ;  /* 0x0000000300037305 */ /* 0x000e64000021f000 */
[----:B-1----:R-:W-:-:S04]  /*0700*/  IMAD.MOV R9, RZ, RZ, -R3 ;  /* 0x000000ffff097224 */ /* 0x002fc800078e0a03 */
[----:B------:R-:W-:Y:S01]  /*0710*/  IMAD.MOV.U32 R2, RZ, RZ, R9 ;  /* 0x000000ffff027224 */ /* 0x000fe200078e0009 */
[----:B------:R-:W-:-:S03]  /*0720*/  IABS R9, R13 ;  /* 0x0000000d00097213 */ /* 0x000fc60000000000 */
[----:B------:R-:W-:Y:S02]  /*0730*/  IMAD R5, R2, R7, RZ ;  /* 0x0000000702057224 */ /* 0x000fe400078e02ff */
[----:B------:R-:W-:Y:S02]  /*0740*/  IMAD.MOV.U32 R2, RZ, RZ, RZ ;  /* 0x000000ffff027224 */ /* 0x000fe400078e00ff */
[----:B------:R-:W-:Y:S01]  /*0750*/  IMAD.MOV R0, RZ, RZ, -R9 ;  /* 0x000000ffff007224 */ /* 0x000fe200078e0a09 */
[----:B------:R-:W-:Y:S01]  /*0760*/  IABS R9, R34 ;  /* 0x0000002200097213 */ /* 0x000fe20000000000 */
[----:B------:R-:W-:Y:S01]  /*0770*/  IMAD.HI.U32 R2, R3, R5, R2 ;  /* 0x0000000503027227 */ /* 0x000fe200078e0002 */
[----:B------:R-:W-:-:S05]  /*0780*/  LOP3.LUT R5, R174, 0xff, RZ, 0xc0, !PT ;  /* 0x000000ffae057812 */ /* 0x000fca00078ec0ff */
[----:B------:R-:W-:-:S04]  /*0790*/  IMAD.HI.U32 R11, R2, R4, RZ ;  /* 0x00000004020b7227 */ /* 0x000fc800078e00ff */
[----:B------:R-:W-:Y:S02]  /*07a0*/  IMAD R0, R11, R0, R4 ;  /* 0x000000000b007224 */ /* 0x000fe400078e0204 */
[----:B------:R-:W1:Y:S03]  /*07b0*/  I2F.RP R4, R9 ;  /* 0x0000000900047306 */ /* 0x000e660000209400 */
[----:B------:R-:W-:-:S05]  /*07c0*/  ISETP.GT.U32.AND P1, PT, R7, R0, PT ;  /* 0x000000000700720c */ /* 0x000fca0003f24070 */
[----:B-1----:R-:W1:Y:S08]  /*07d0*/  MUFU.RCP R4, R4 ;  /* 0x0000000400047308 */ /* 0x002e700000001000 */
[----:B------:R-:W-:Y:S02]  /*07e0*/  @!P1 IMAD.IADD R0, R0, 0x1, -R7 ;  /* 0x0000000100009824 */ /* 0x000fe400078e0a07 */
[----:B------:R-:W-:Y:S01]  /*07f0*/  @!P1 VIADD R11, R11, 0x1 ;  /* 0x000000010b0b9836 */ /* 0x000fe20000000000 */
[----:B------:R-:W-:-:S02]  /*0800*/  ISETP.NE.AND P1, PT, R13, RZ, PT ;  /* 0x000000ff0d00720c */ /* 0x000fc40003f25270 */
[----:B------:R-:W-:Y:S02]  /*0810*/  ISETP.GE.U32.AND P0, PT, R0, R7, PT ;  /* 0x000000070000720c */ /* 0x000fe40003f06070 */
[----:B------:R-:W-:-:S04]  /*0820*/  LOP3.LUT R0, R8, R13, RZ, 0x3c, !PT ;  /* 0x0000000d08007212 */ /* 0x000fc800078e3cff */
[----:B------:R-:W-:Y:S01]  /*0830*/  ISETP.GE.AND P2, PT, R0, RZ, PT ;  /* 0x000000ff0000720c */ /* 0x000fe20003f46270 */
[----:B-1----:R-:W-:-:S06]  /*0840*/  VIADD R2, R4, 0xffffffe ;  /* 0x0ffffffe04027836 */ /* 0x002fcc0000000000 */
[----:B------:R-:W-:Y:S01]  /*0850*/  @P0 VIADD R11, R11, 0x1 ;  /* 0x000000010b0b0836 */ /* 0x000fe20000000000 */
[----:B------:R1:W2:Y:S05]  /*0860*/  F2I.FTZ.U32.TRUNC.NTZ R3, R2 ;  /* 0x0000000200037305 */ /* 0x0002aa000021f000 */
[----:B------:R-:W-:Y:S01]  /*0870*/  @!P2 IMAD.MOV R11, RZ, RZ, -R11 ;  /* 0x000000ffff0ba224 */ /* 0x000fe200078e0a0b */
[----:B------:R-:W-:Y:S01]  /*0880*/  @!P1 LOP3.LUT R11, RZ, R13, RZ, 0x33, !PT ;  /* 0x0000000dff0b9212 */ /* 0x000fe200078e33ff */
[----:B-1----:R-:W-:-:S04]  /*0890*/  IMAD.MOV.U32 R2, RZ, RZ, RZ ;  /* 0x000000ffff027224 */ /* 0x002fc800078e00ff */
[----:B------:R-:W-:Y:S02]  /*08a0*/  IMAD.MOV R0, RZ, RZ, -R11 ;  /* 0x000000ffff007224 */ /* 0x000fe400078e0a0b */
[--C-:B--2---:R-:W-:Y:S02]  /*08b0*/  IMAD.MOV R4, RZ, RZ, -R3.reuse ;  /* 0x000000ffff047224 */ /* 0x104fe400078e0a03 */
[----:B------:R-:W-:Y:S02]  /*08c0*/  IMAD R0, R13, R0, R8 ;  /* 0x000000000d007224 */ /* 0x000fe400078e0208 */
[----:B------:R-:W-:Y:S02]  /*08d0*/  IMAD R7, R4, R9, RZ ;  /* 0x0000000904077224 */ /* 0x000fe400078e02ff */
[----:B------:R-:W1:Y:S01]  /*08e0*/  LDS R4, [UR4] ;  /* 0x00000004ff047984 */ /* 0x000e620008000800 */
[----:B------:R-:W-:Y:S01]  /*08f0*/  IMAD.IADD R0, R6, 0x1, R0 ;  /* 0x0000000106007824 */ /* 0x000fe200078e0200 */
[----:B------:R-:W-:Y:S01]  /*0900*/  PRMT R6, RZ, 0x7610, R6 ;  /* 0x00007610ff067816 */ /* 0x000fe20000000006 */
[----:B------:R-:W-:Y:S01]  /*0910*/  IMAD.HI.U32 R2, R3, R7, R2 ;  /* 0x0000000703027227 */ /* 0x000fe200078e0002 */
[----:B------:R-:W-:-:S03]  /*0920*/  LOP3.LUT R3, R172, 0x4, RZ, 0xc0, !PT ;  /* 0x00000004ac037812 */ /* 0x000fc600078ec0ff */
[----:B------:R-:W-:Y:S01]  /*0930*/  IMAD R12, R0, 0x100, R5 ;  /* 0x00000100000c7824 */ /* 0x000fe200078e0205 */
[----:B------:R-:W-:Y:S01]  /*0940*/  R2UR UR9, R3 ;  /* 0x00000000030972ca */ /* 0x000fe200000e0000 */
[----:B------:R-:W-:-:S03]  /*0950*/  VIADD R3, R108, 0xffffffde ;  /* 0xffffffde6c037836 */ /* 0x000fc60000000000 */
[----:B------:R-:W-:Y:S01]  /*0960*/  IABS R0, R12 ;  /* 0x0000000c00007213 */ /* 0x000fe20000000000 */
[----:B------:R2:W-:Y:S01]  /*0970*/  STL [R1+0x274], R12 ;  /* 0x0002740c01007387 */ /* 0x0005e20000100800 */
[----:B------:R-:W-:Y:S03]  /*0980*/  BAR.SYNC.DEFER_BLOCKING 0x0 ;  /* 0x0000000000007b1d */ /* 0x000fe60000010000 */
[----:B------:R-:W-:Y:S01]  /*0990*/  IMAD.HI.U32 R2, R2, R0, RZ ;  /* 0x0000000002027227 */ /* 0x000fe200078e00ff */
[----:B------:R-:W-:Y:S02]  /*09a0*/  ISETP.GE.AND P2, PT, R12, RZ, PT ;  /* 0x000000ff0c00720c */ /* 0x000fe40003f46270 */
[----:B------:R-:W-:Y:S01]  /*09b0*/  ISETP.GE.U32.AND P4, PT, R3, 0x7fffff5f, PT ;  /* 0x7fffff5f0300780c */ /* 0x000fe20003f86070 */
[----:B------:R-:W-:-:S04]  /*09c0*/  IMAD.MOV R2, RZ, RZ, -R2 ;  /* 0x000000ffff027224 */ /* 0x000fc800078e0a02 */
[----:B------:R-:W-:-:S05]  /*09d0*/  IMAD R0, R9, R2, R0 ;  /* 0x0000000209007224 */ /* 0x000fca00078e0200 */
[----:B------:R-:W-:Y:S02]  /*09e0*/  ISETP.GT.U32.AND P0, PT, R9, R0, PT ;  /* 0x000000000900720c */ /* 0x000fe40003f04070 */
[----:B-1----:R-:W-:Y:S01]  /*09f0*/  R2UR UR5, R4 ;  /* 0x00000000040572ca */ /* 0x002fe200000e0000 */
[----:B------:R-:W-:-:S10]  /*0a00*/  VIADD R4, R108, 0xffffffbe ;  /* 0xffffffbe6c047836 */ /* 0x000fd40000000000 */
[----:B------:R-:W-:Y:S01]  /*0a10*/  @!P0 IMAD.IADD R0, R0, 0x1, -R9 ;  /* 0x0000000100008824 */ /* 0x000fe200078e0a09 */
[----:B------:R-:W-:Y:S02]  /*0a20*/  ISETP.NE.AND P0, PT, R34, RZ, PT ;  /* 0x000000ff2200720c */ /* 0x000fe40003f05270 */
[----:B------:R-:W-:Y:S02]  /*0a30*/  ISETP.GE.U32.AND P3, PT, R4, 0x7fffff3f, PT ;  /* 0x7fffff3f0400780c */ /* 0x000fe40003f66070 */
[----:B------:R-:W-:Y:S01]  /*0a40*/  ISETP.GT.U32.AND P1, PT, R9, R0, PT ;  /* 0x000000000900720c */ /* 0x000fe20003f24070 */
[----:B------:R-:W-:-:S05]  /*0a50*/  VIADD R2, R171, UR5 ;  /* 0x00000005ab027c36 */ /* 0x000fca0008000000 */
[----:B------:R-:W-:Y:S01]  /*0a60*/  R2UR UR8, R2 ;  /* 0x00000000020872ca */ /* 0x000fe200000e0000 */
[----:B------:R-:W-:-:S06]  /*0a70*/  VIADD R2, R108, 0xffffffbf ;  /* 0xffffffbf6c027836 */ /* 0x000fcc0000000000 */
[----:B------:R-:W-:Y:S01]  /*0a80*/  @!P1 IMAD.IADD R0, R0, 0x1, -R9 ;  /* 0x0000000100009824 */ /* 0x000fe200078e0a09 */
[----:B------:R-:W-:Y:S01]  /*0a90*/  ISETP.NE.U32.AND P1, PT, R5, RZ, PT ;  /* 0x000000ff0500720c */ /* 0x000fe20003f25070 */
[----:B------:R-:W-:Y:S01]  /*0aa0*/  VIADD R5, R108, 0xffffffbd ;  /* 0xffffffbd6c057836 */ /* 0x000fe20000000000 */
[----:B------:R-:W-:Y:S01]  /*0ab0*/  ISETP.GE.U32.AND P5, PT, R2, 0x7fffff40, PT ;  /* 0x7fffff400200780c */ /* 0x000fe20003fa6070 */
[----:B------:R-:W-:Y:S01]  /*0ac0*/  @!P2 IMAD.MOV R0, RZ, RZ, -R0 ;  /* 0x000000ffff00a224 */ /* 0x000fe200078e0a00 */
[----:B------:R-:W-:Y:S01]  /*0ad0*/  @!P0 LOP3.LUT R0, RZ, R34, RZ, 0x33, !PT ;  /* 0x00000022ff008212 */ /* 0x000fe200078e33ff */
[----:B------:R-:W-:Y:S01]  /*0ae0*/  VIADD R2, R108, 0xffffffdf ;  /* 0xffffffdf6c027836 */ /* 0x000fe20000000000 */
[----:B------:R-:W-:-:S03]  /*0af0*/  ISETP.GE.U32.AND P2, PT, R5, 0x7fffff3e, PT ;  /* 0x7fffff3e0500780c */ /* 0x000fc60003f46070 */
[----:B------:R-:W-:Y:S01]  /*0b00*/  IMAD R109, R0, R109, RZ ;  /* 0x0000006d006d7224 */ /* 0x000fe200078e02ff */
[----:B------:R-:W-:Y:S01]  /*0b10*/  ISETP.GE.U32.AND P0, PT, R2, 0x7fffff60, PT ;  /* 0x7fffff600200780c */ /* 0x000fe20003f06070 */
[----:B0-23--:R-:W-:-:S12]  /*0b20*/  BRA.U UP0, `(.L_x_5) ;  /* 0x0000000100187547 */ /* 0x00dfd8000b800000 */
[----:B------:R-:W-:Y:S01]  /*0b30*/  ELECT P6, URZ, PT ;  /* 0x0000000000ff782f */ /* 0x000fe200038c0000 */
[----:B------:R-:W-:Y:S01]  /*0b40*/  IMAD.MOV.U32 R0, RZ, RZ, 0x1 ;  /* 0x00000001ff007424 */ /* 0x000fe200078e00ff */
[----:B------:R-:W-:Y:S01]  /*0b50*/  UMOV UR7, 0x40 ;  /* 0x0000004000077882 */ /* 0x000fe20000000000 */
[----:B------:R-:W-:Y:S01]  /*0b60*/  UVIRTCOUNT.DEALLOC.SMPOOL 0x80 ;  /* 0x000000800000784c */ /* 0x000fe20000000000 */
[----:B------:R-:W-:-:S09]  /*0b70*/  ULEA UR7, UR6, UR7, 0x18 ;  /* 0x0000000706077291 */ /* 0x000fd2000f8ec0ff */
[----:B------:R0:W-:Y:S03]  /*0b80*/  @P6 STS.U8 [UR7], R0 ;  /* 0x00000000ff006988 */ /* 0x0001e60008000007 */
.L_x_5:
[----:B------:R-:W-:Y:S01]  /*0b90*/  ULEA UR6, UR9, UR8, 0x2 ;  /* 0x0000000809067291 */ /* 0x000fe2000f8e10ff */
[C---:B0-----:R-:W-:Y:S01]  /*0ba0*/  LEA R0, P6, R109.reuse, UR16, 0x1 ;  /* 0x000000106d007c11 */ /* 0x041fe2000f8c08ff */
[----:B------:R-:W-:Y:S01]  /*0bb0*/  VOTEU.ALL UP1, P1 ;  /* 0x0000000000ff7886 */ /* 0x000fe20000820000 */
[----:B------:R-:W-:Y:S01]  /*0bc0*/  UIADD3 UR7, UPT, UPT, UR4, 0x2000, URZ ;  /* 0x0000200004077890 */ /* 0x000fe2000fffe0ff */
[C---:B------:R-:W-:Y:S01]  /*0bd0*/  IMAD.SHL.U32 R3, R106.reuse, 0x40, RZ ;  /* 0x000000406a037824 */ /* 0x040fe200078e00ff */
[----:B------:R-:W-:Y:S01]  /*0be0*/  VOTEU.ALL UP2, P1 ;  /* 0x0000000000ff7886 */ /* 0x000fe20000840000 */
[----:B------:R-:W-:Y:S01]  /*0bf0*/  LEA.HI.X.SX32 R2, R109, UR17, 0x1, P6 ;  /* 0x000000116d027c11 */ /* 0x000fe2000b0f0eff */
[----:B------:R-:W-:Y:S01]  /*0c00*/  IMAD R5, R106, 0x82, RZ ;  /* 0x000000826a057824 */ /* 0x000fe200078e02ff */
[----:B------:R-:W-:-:S04]  /*0c10*/  @!UP1 UIADD3 UR12, UPT, UPT, -UR10, 0x100000, URZ ;  /* 0x001000000a0c9890 */ /* 0x000fc8000fffe1ff */
[----:B------:R-:W-:Y:S02]  /*0c20*/  @!UP1 USHF.L.U32 UR13, UR12, 0xb, URZ ;  /* 0x0000000b0c0d9899 */ /* 0x000fe400080006ff */
[----:B------:R-:W-:Y:S01]  /*0c30*/  @!UP1 USHF.L.U32 UR12, UR12, 0x1, URZ ;  /* 0x000000010c0c9899 */ /* 0x000fe200080006ff */
[----:B------:R-:W-:Y:S01]  /*0c40*/  STTM.x16 tmem[UR6], RZ ;  /* 0x000000ff000079ed */ /* 0x000fe20008240006 */
[----:B------:R-:W0:Y:S02]  /*0c50*/  FENCE.VIEW.ASYNC.T ;  /* 0x00000000000073c6 */ /* 0x000e240000000200 */
[----:B0-----:R-:W-:Y:S01]  /*0c60*/  BAR.SYNC.DEFER_BLOCKING 0x0 ;  /* 0x0000000000007b1d */ /* 0x001fe20000010000 */
[C---:B------:R-:W-:Y:S01]  /*0c70*/  LEA R4, P6, R106.reuse, R0, 0x7 ;  /* 0x000000006a047211 */ /* 0x040fe200078c38ff */
[----:B------:R-:W-:Y:S02]  /*0c80*/  IMAD R7, R106, 0x41, RZ ;  /* 0x000000416a077824 */ /* 0x000fe400078e02ff */
[----:B------:R-:W-:Y:S01]  /*0c90*/  VIADD R8, R108, 0xffffffbc ;  /* 0xffffffbc6c087836 */ /* 0x000fe20000000000 */
[----:B------:R-:W-:Y:S01]  /*0ca0*/  LEA.HI.X.SX32 R12, R3, R2, 0x1, P6 ;  /* 0x00000002030c7211 */ /* 0x000fe200030f0eff */
[----:B------:R-:W-:Y:S01]  /*0cb0*/  IMAD.SHL.U32 R201, R106, 0x20, RZ ;  /* 0x000000206ac97824 */ /* 0x000fe200078e00ff */
[----:B------:R-:W-:Y:S01]  /*0cc0*/  IADD3 R10, P6, PT, R5, R0, RZ ;  /* 0x00000000050a7210 */ /* 0x000fe20007fde0ff */
[----:B------:R-:W-:Y:S01]  /*0cd0*/  STL [R1+0x34], R4 ;  /* 0x0000340401007387 */ /* 0x000fe20000100800 */
[----:B------:R-:W-:Y:S01]  /*0ce0*/  PRMT R36, RZ, 0x7610, R36 ;  /* 0x00007610ff247816 */ /* 0x000fe20000000024 */
[----:B------:R-:W-:-:S02]  /*0cf0*/  @!P5 IMAD.MOV.U32 R5, RZ, RZ, R12 ;  /* 0x000000ffff05d224 */ /* 0x000fc400078e000c */
[C---:B------:R-:W-:Y:S01]  /*0d00*/  IMAD R203, R106.reuse, 0x21, RZ ;  /* 0x000000216acb7824 */ /* 0x040fe200078e02ff */
[----:B------:R-:W-:Y:S01]  /*0d10*/  PRMT R20, RZ, 0x7610, R20 ;  /* 0x00007610ff147816 */ /* 0x000fe20000000014 */
[----:B------:R-:W-:Y:S01]  /*0d20*/  STL [R1+0x30], R12 ;  /* 0x0000300c01007387 */ /* 0x000fe20000100800 */
[----:B------:R-:W-:Y:S02]  /*0d30*/  PRMT R9, RZ, 0x7610, R9 ;  /* 0x00007610ff097816 */ /* 0x000fe40000000009 */
[----:B------:R-:W-:Y:S01]  /*0d40*/  PRMT R37, RZ, 0x7610, R37 ;  /* 0x00007610ff257816 */ /* 0x000fe20000000025 */
[----:B------:R-:W-:Y:S01]  /*0d50*/  IMAD R15, R106, 0x88, RZ ;  /* 0x000000886a0f7824 */ /* 0x000fe200078e02ff */
[----:B------:R-:W-:Y:S01]  /*0d60*/  PRMT R38, RZ, 0x7610, R38 ;  /* 0x00007610ff267816 */ /* 0x000fe20000000026 */
[----:B------:R-:W-:Y:S02]  /*0d70*/  VIADD R14, R108, 0xffffffb8 ;  /* 0xffffffb86c0e7836 */ /* 0x000fe40000000000 */
[----:B------:R-:W-:Y:S01]  /*0d80*/  IMAD R207, R106, 0x23, RZ ;  /* 0x000000236acf7824 */ /* 0x000fe200078e02ff */
[----:B------:R-:W-:Y:S01]  /*0d90*/  PRMT R21, RZ, 0x7610, R21 ;  /* 0x00007610ff157816 */ /* 0x000fe20000000015 */
[----:B------:R-:W0:Y:S02]  /*0da0*/  FENCE.VIEW.ASYNC.S ;  /* 0x00000000000073c6 */ /* 0x000e240000000000 */
[----:B0-----:R0:W1:Y:S02]  /*0db0*/  @!UP2 SYNCS.EXCH.64 URZ, [UR7], UR12 ;  /* 0x0000000c07ffa5b2 */ /* 0x0010640008000100 */
[----:B-1----:R-:W-:Y:S01]  /*0dc0*/  BAR.SYNC.DEFER_BLOCKING 0x0 ;  /* 0x0000000000007b1d */ /* 0x002fe20000010000 */
[----:B------:R-:W-:-:S02]  /*0dd0*/  LEA.HI.X.SX32 R3, R7, R2, 0x1, P6 ;  /* 0x0000000207037211 */ /* 0x000fc400030f0eff */
[----:B------:R-:W-:Y:S02]  /*0de0*/  PRMT R39, RZ, 0x7610, R39 ;  /* 0x00007610ff277816 */ /* 0x000fe40000000027 */
[----:B------:R-:W-:Y:S02]  /*0df0*/  PRMT R40, RZ, 0x7610, R40 ;  /* 0x00007610ff287816 */ /* 0x000fe40000000028 */
[----:B------:R-:W-:Y:S01]  /*0e00*/  PRMT R23, RZ, 0x7610, R23 ;  /* 0x00007610ff177816 */ /* 0x000fe20000000017 */
[----:B------:R-:W-:Y:S01]  /*0e10*/  STL [R1+0x3c], R10 ;  /* 0x00003c0a01007387 */ /* 0x000fe20000100800 */
[----:B------:R-:W-:Y:S01]  /*0e20*/  PRMT R22, RZ, 0x7610, R22 ;  /* 0x00007610ff167816 */ /* 0x000fe20000000016 */
[C---:B------:R-:W-:Y:S02]  /*0e30*/  IMAD R75, R106.reuse, 0x24, RZ ;  /* 0x000000246a4b7824 */ /* 0x040fe400078e02ff */
[----:B------:R-:W-:Y:S01]  /*0e40*/  IMAD R211, R106, 0x25, RZ ;  /* 0x000000256ad37824 */ /* 0x000fe200078e02ff */
[----:B------:R1:W-:Y:S01]  /*0e50*/  STL [R1+0x38], R3 ;  /* 0x0000380301007387 */ /* 0x0003e20000100800 */
[----:B------:R-:W-:-:S02]  /*0e60*/  PRMT R24, RZ, 0x7610, R24 ;  /* 0x00007610ff187816 */ /* 0x000fc40000000018 */
[----:B------:R-:W-:Y:S02]  /*0e70*/  PRMT R26, RZ, 0x7610, R26 ;  /* 0x00007610ff1a7816 */ /* 0x000fe4000000001a */
[----:B------:R-:W-:Y:S02]  /*0e80*/  PRMT R41, RZ, 0x7610, R41 ;  /* 0x00007610ff297816 */ /* 0x000fe40000000029 */
[----:B------:R-:W-:Y:S02]  /*0e90*/  PRMT R28, RZ, 0x7610, R28 ;  /* 0x00007610ff1c7816 */ /* 0x000fe4000000001c */
[----:B------:R-:W-:Y:S02]  /*0ea0*/  PRMT R43, RZ, 0x7610, R43 ;  /* 0x00007610ff2b7816 */ /* 0x000fe4000000002b */
[----:B------:R-:W-:Y:S01]  /*0eb0*/  PRMT R42, RZ, 0x7610, R42 ;  /* 0x00007610ff2a7816 */ /* 0x000fe2000000002a */
[----:B------:R2:W3:Y:S01]  /*0ec0*/  @!P5 LDG.E.U16 R6, desc[UR20][R4.64] ;  /* 0x000000140406d981 */ /* 0x0004e2000c1e1500 */
[----:B------:R-:W-:Y:S01]  /*0ed0*/  LEA R202, P5, R106, R0, 0x6 ;  /* 0x000000006aca7211 */ /* 0x000fe200078a30ff */
[----:B------:R-:W-:Y:S01]  /*0ee0*/  VIADD R7, R108, 0xffffffef ;  /* 0xffffffef6c077836 */ /* 0x000fe20000000000 */
[----:B------:R-:W-:Y:S01]  /*0ef0*/  ISETP.GE.U32.AND P6, PT, R8, 0x7fffff3d, PT ;  /* 0x7fffff3d0800780c */ /* 0x000fe20003fc6070 */
[----:B------:R-:W-:Y:S01]  /*0f00*/  IMAD R215, R106, 0x27, RZ ;  /* 0x000000276ad77824 */ /* 0x000fe200078e02ff */
[----:B------:R-:W-:-:S02]  /*0f10*/  LEA.HI.X.SX32 R201, R201, R2, 0x1, P5 ;  /* 0x00000002c9c97211 */ /* 0x000fc400028f0eff */
[----:B------:R-:W-:Y:S02]  /*0f20*/  PRMT R45, RZ, 0x7610, R45 ;  /* 0x00007610ff2d7816 */ /* 0x000fe4000000002d */
[----:B------:R-:W-:Y:S01]  /*0f30*/  PRMT R44, RZ, 0x7610, R44 ;  /* 0x00007610ff2c7816 */ /* 0x000fe2000000002c */
[----:B--2---:R-:W-:Y:S01]  /*0f40*/  @!P3 IMAD.MOV.U32 R5, RZ, RZ, R3 ;  /* 0x000000ffff05b224 */ /* 0x004fe200078e0003 */
[----:B------:R-:W-:Y:S01]  /*0f50*/  PRMT R47, RZ, 0x7610, R47 ;  /* 0x00007610ff2f7816 */ /* 0x000fe2000000002f */
[C---:B-1----:R-:W-:Y:S01]  /*0f60*/  IMAD R3, R106.reuse, 0x42, RZ ;  /* 0x000000426a037824 */ /* 0x042fe200078e02ff */
[----:B------:R-:W-:Y:S01]  /*0f70*/  PRMT R46, RZ, 0x7610, R46 ;  /* 0x00007610ff2e7816 */ /* 0x000fe2000000002e */
[----:B------:R-:W-:Y:S01]  /*0f80*/  @!P3 IMAD.MOV.U32 R4, RZ, RZ, R10 ;  /* 0x000000ffff04b224 */ /* 0x000fe200078e000a */
[----:B------:R-:W-:Y:S02]  /*0f90*/  PRMT R49, RZ, 0x7610, R49 ;  /* 0x00007610ff317816 */ /* 0x000fe40000000031 */
[----:B------:R-:W-:Y:S01]  /*0fa0*/  PRMT R48, RZ, 0x7610, R48 ;  /* 0x00007610ff307816 */ /* 0x000fe20000000030 */
[----:B------:R-:W-:Y:S01]  /*0fb0*/  IMAD R219, R106, 0x29, RZ ;  /* 0x000000296adb7824 */ /* 0x000fe200078e02ff */
[----:B------:R-:W-:Y:S01]  /*0fc0*/  IADD3 R204, P5, PT, R3, R0, RZ ;  /* 0x0000000003cc7210 */ /* 0x000fe20007fbe0ff */
[----:B------:R1:W3:Y:S01]  /*0fd0*/  @!P3 LDG.E.U16 R36, desc[UR20][R4.64] ;  /* 0x000000140424b981 */ /* 0x0002e2000c1e1500 */
[----:B------:R-:W-:Y:S01]  /*0fe0*/  PRMT R8, RZ, 0x7610, R8 ;  /* 0x00007610ff087816 */ /* 0x000fe20000000008 */
[----:B------:R-:W-:Y:S01]  /*0ff0*/  @!P0 IMAD.MOV.U32 R200, RZ, RZ, R202 ;  /* 0x000000ffffc88224 */ /* 0x000fe200078e00ca */
[----:B------:R-:W-:-:S02]  /*1000*/  LEA.HI.X.SX32 R203, R203, R2, 0x1, P5 ;  /* 0x00000002cbcb7211 */ /* 0x000fc400028f0eff */
[----:B------:R-:W-:Y:S02]  /*1010*/  PRMT R119, RZ, 0x7610, R119 ;  /* 0x00007610ff777816 */ /* 0x000fe40000000077 */
[----:B------:R-:W-:Y:S02]  /*1020*/  PRMT R118, RZ, 0x7610, R118 ;  /* 0x00007610ff767816 */ /* 0x000fe40000000076 */
[----:B------:R-:W-:Y:S01]  /*1030*/  PRMT R148, RZ, 0x7610, R148 ;  /* 0x00007610ff947816 */ /* 0x000fe20000000094 */
[----:B-1----:R-:W-:Y:S01]  /*1040*/  IMAD R5, R106, 0x84, RZ ;  /* 0x000000846a057824 */ /* 0x002fe200078e02ff */
[----:B------:R-:W-:Y:S01]  /*1050*/  ISETP.GE.U32.AND P3, PT, R7, 0x7fffff70, PT ;  /* 0x7fffff700700780c */ /* 0x000fe20003f66070 */
[----:B------:R-:W-:Y:S01]  /*1060*/  @!P4 IMAD.MOV.U32 R205, RZ, RZ, R203 ;  /* 0x000000ffffcdc224 */ /* 0x000fe200078e00cb */
[----:B------:R-:W2:Y:S01]  /*1070*/  @!P0 LDG.E.U16 R8, desc[UR20][R200.64] ;  /* 0x00000014c8088981 */ /* 0x000ea2000c1e1500 */
[----:B------:R-:W-:Y:S01]  /*1080*/  VIADD R4, R108, 0xffffffbb ;  /* 0xffffffbb6c047836 */ /* 0x000fe20000000000 */
[----:B------:R-:W-:Y:S01]  /*1090*/  IADD3 R10, P5, PT, R5, R0, RZ ;  /* 0x00000000050a7210 */ /* 0x000fe20007fbe0ff */
[----:B------:R-:W-:Y:S01]  /*10a0*/  IMAD R5, R106, 0x86, RZ ;  /* 0x000000866a057824 */ /* 0x000fe200078e02ff */
[----:B------:R-:W2:Y:S01]  /*10b0*/  @!P4 LDG.E.U16 R20, desc[UR20][R204.64] ;  /* 0x00000014cc14c981 */ /* 0x000ea2000c1e1500 */
[----:B------:R-:W-:Y:S01]  /*10c0*/  VIADD R7, R108, 0xffffffee ;  /* 0xffffffee6c077836 */ /* 0x000fe20000000000 */
[----:B------:R-:W-:Y:S01]  /*10d0*/  LEA.HI.X.SX32 R13, R3, R2, 0x1, P5 ;  /* 0x00000002030d7211 */ /* 0x000fe200028f0eff */
[----:B------:R-:W-:Y:S01]  /*10e0*/  IMAD R3, R106, 0x43, RZ ;  /* 0x000000436a037824 */ /* 0x000fe200078e02ff */
[----:B------:R-:W-:Y:S01]  /*10f0*/  ISETP.GE.U32.AND P4, PT, R4, 0x7fffff3c, PT ;  /* 0x7fffff3c0400780c */ /* 0x000fe20003f86070 */
[----:B------:R-:W-:Y:S01]  /*1100*/  @!P2 IMAD.MOV.U32 R4, RZ, RZ, R10 ;  /* 0x000000ffff04a224 */ /* 0x000fe200078e000a */
[----:B------:R-:W-:Y:S01]  /*1110*/  IADD3 R12, P5, PT, R5, R0, RZ ;  /* 0x00000000050c7210 */ /* 0x000fe20007fbe0ff */
[----:B------:R-:W-:Y:S01]  /*1120*/  @!P2 IMAD.MOV.U32 R5, RZ, RZ, R13 ;  /* 0x000000ffff05a224 */ /* 0x000fe200078e000d */
[----:B------:R-:W-:Y:S01]  /*1130*/  ISETP.GE.U32.AND P0, PT, R7, 0x7fffff6f, PT ;  /* 0x7fffff6f0700780c */ /* 0x000fe20003f06070 */
[----:B------:R-:W-:Y:S01]  /*1140*/  VIADD R7, R108, 0xffffffba ;  /* 0xffffffba6c077836 */ /* 0x000fe20000000000 */
[----:B------:R-:W-:Y:S01]  /*1150*/  STL [R1+0x44], R10 ;  /* 0x0000440a01007387 */ /* 0x000fe20000100800 */
[----:B------:R-:W-:-:S02]  /*1160*/  PRMT R147, RZ, 0x7610, R147 ;  /* 0x00007610ff937816 */ /* 0x000fc40000000093 */
[----:B------:R-:W-:Y:S01]  /*1170*/  PRMT R159, RZ, 0x7610, R159 ;  /* 0x00007610ff9f7816 */ /* 0x000fe2000000009f */
[----:B------:R1:W-:Y:S01]  /*1180*/  STL [R1+0x40], R13 ;  /* 0x0000400d01007387 */ /* 0x0003e20000100800 */
[----:B------:R-:W-:Y:S01]  /*1190*/  PRMT R151, RZ, 0x7610, R151 ;  /* 0x00007610ff977816 */ /* 0x000fe20000000097 */
[C---:B------:R-:W-:Y:S01]  /*11a0*/  IMAD R83, R106.reuse, 0x14, RZ ;  /* 0x000000146a537824 */ /* 0x040fe200078e02ff */
[----:B------:R-:W-:Y:S01]  /*11b0*/  PRMT R169, RZ, 0x7610, R169 ;  /* 0x00007610ffa97816 */ /* 0x000fe200000000a9 */
[----:B------:R4:W5:Y:S01]  /*11c0*/  @!P2 LDG.E.U16 R9, desc[UR20][R4.64] ;  /* 0x000000140409a981 */ /* 0x000962000c1e1500 */
[----:B------:R-:W-:Y:S01]  /*11d0*/  ISETP.GE.U32.AND P2, PT, R7, 0x7fffff3b, PT ;  /* 0x7fffff3b0700780c */ /* 0x000fe20003f46070 */
[----:B------:R-:W-:Y:S01]  /*11e0*/  IMAD.SHL.U32 R7, R106, 0x10, RZ ;  /* 0x000000106a077824 */ /* 0x000fe200078e00ff */
[----:B------:R-:W-:Y:S02]  /*11f0*/  PRMT R168, RZ, 0x7610, R168 ;  /* 0x00007610ffa87816 */ /* 0x000fe400000000a8 */
[----:B------:R-:W-:-:S02]  /*1200*/  PRMT R166, RZ, 0x7610, R166 ;  /* 0x00007610ffa67816 */ /* 0x000fc400000000a6 */
[----:B------:R-:W-:Y:S01]  /*1210*/  PRMT R163, RZ, 0x7610, R163 ;  /* 0x00007610ffa37816 */ /* 0x000fe200000000a3 */
[C---:B------:R-:W-:Y:S01]  /*1220*/  IMAD R223, R106.reuse, 0x2b, RZ ;  /* 0x0000002b6adf7824 */ /* 0x040fe200078e02ff */
[----:B-1----:R-:W-:Y:S01]  /*1230*/  LEA.HI.X.SX32 R13, R3, R2, 0x1, P5 ;  /* 0x00000002030d7211 */ /* 0x002fe200028f0eff */
[----:B----4-:R-:W-:Y:S01]  /*1240*/  @!P6 IMAD.MOV.U32 R4, RZ, RZ, R12 ;  /* 0x000000ffff04e224 */ /* 0x010fe200078e000c */
[----:B------:R-:W-:Y:S01]  /*1250*/  LEA R3, P5, R106, R0, 0x5 ;  /* 0x000000006a037211 */ /* 0x000fe200078a28ff */
[----:B------:R-:W-:Y:S01]  /*1260*/  VIADD R10, R108, 0xffffffdd ;  /* 0xffffffdd6c0a7836 */ /* 0x000fe20000000000 */
[----:B------:R-:W-:Y:S01]  /*1270*/  PRMT R165, RZ, 0x7610, R165 ;  /* 0x00007610ffa57816 */ /* 0x000fe200000000a5 */
[----:B------:R-:W-:Y:S01]  /*1280*/  @!P6 IMAD.MOV.U32 R5, RZ, RZ, R13 ;  /* 0x000000ffff05e224 */ /* 0x000fe200078e000d */
[----:B------:R-:W-:Y:S01]  /*1290*/  LEA.HI.X.SX32 R68, R7, R2, 0x1, P5 ;  /* 0x0000000207447211 */ /* 0x000fe200028f0eff */
[C---:B------:R-:W-:Y:S01]  /*12a0*/  IMAD R205, R106.reuse, 0x22, RZ ;  /* 0x000000226acd7824 */ /* 0x040fe200078e02ff */
[----:B------:R-:W-:Y:S01]  /*12b0*/  PRMT R158, RZ, 0x7610, R158 ;  /* 0x00007610ff9e7816 */ /* 0x000fe2000000009e */
[----:B------:R-:W-:Y:S01]  /*12c0*/  IMAD R7, R106, 0x11, RZ ;  /* 0x000000116a077824 */ /* 0x000fe200078e02ff */
[----:B------:R1:W5:Y:S01]  /*12d0*/  @!P6 LDG.E.U16 R37, desc[UR20][R4.64] ;  /* 0x000000140425e981 */ /* 0x000362000c1e1500 */
[----:B------:R-:W-:-:S02]  /*12e0*/  ISETP.GE.U32.AND P6, PT, R10, 0x7fffff5e, PT ;  /* 0x7fffff5e0a00780c */ /* 0x000fc40003fc6070 */
[----:B------:R-:W-:Y:S01]  /*12f0*/  PRMT R154, RZ, 0x7610, R154 ;  /* 0x00007610ff9a7816 */ /* 0x000fe2000000009a */
[----:B------:R4:W-:Y:S01]  /*1300*/  STL [R1+0x4c], R12 ;  /* 0x00004c0c01007387 */ /* 0x0009e20000100800 */
[----:B------:R-:W-:Y:S02]  /*1310*/  PRMT R10, RZ, 0x7610, R10 ;  /* 0x00007610ff0a7816 */ /* 0x000fe4000000000a */
[----:B------:R-:W-:Y:S02]  /*1320*/  PRMT R146, RZ, 0x7610, R146 ;  /* 0x00007610ff927816 */ /* 0x000fe40000000092 */
[----:B------:R-:W-:Y:S01]  /*1330*/  PRMT R162, RZ, 0x7610, R162 ;  /* 0x00007610ffa27816 */ /* 0x000fe200000000a2 */
[----:B-1----:R-:W-:Y:S01]  /*1340*/  @!P3 IMAD.MOV.U32 R4, RZ, RZ, R3 ;  /* 0x000000ffff04b224 */ /* 0x002fe200078e0003 */
[----:B------:R-:W-:Y:S01]  /*1350*/  IADD3 R69, P5, PT, R205, R0, RZ ;  /* 0x00000000cd457210 */ /* 0x000fe20007fbe0ff */
[----:B------:R-:W-:Y:S01]  /*1360*/  @!P3 IMAD.MOV.U32 R5, RZ, RZ, R68 ;  /* 0x000000ffff05b224 */ /* 0x000fe200078e0044 */
[----:B------:R-:W-:Y:S01]  /*1370*/  PRMT R153, RZ, 0x7610, R153 ;  /* 0x00007610ff997816 */ /* 0x000fe20000000099 */
[----:B----4-:R-:W-:Y:S01]  /*1380*/  VIADD R12, R108, 0xffffffdc ;  /* 0xffffffdc6c0c7836 */ /* 0x010fe20000000000 */
[----:B------:R-:W-:-:S02]  /*1390*/  LEA.HI.X.SX32 R70, R7, R2, 0x1, P5 ;  /* 0x0000000207467211 */ /* 0x000fc400028f0eff */
[----:B------:R-:W-:Y:S01]  /*13a0*/  PRMT R150, RZ, 0x7610, R150 ;  /* 0x00007610ff967816 */ /* 0x000fe20000000096 */
[----:B------:R1:W4:Y:S01]  /*13b0*/  @!P3 LDG.E.U16 R10, desc[UR20][R4.64] ;  /* 0x00000014040ab981 */ /* 0x000322000c1e1500 */
[----:B------:R-:W-:Y:S02]  /*13c0*/  ISETP.GE.U32.AND P3, PT, R12, 0x7fffff5d, PT ;  /* 0x7fffff5d0c00780c */ /* 0x000fe40003f66070 */
[----:B------:R-:W-:Y:S01]  /*13d0*/  PRMT R149, RZ, 0x7610, R149 ;  /* 0x00007610ff957816 */ /* 0x000fe20000000095 */
[----:B------:R0:W-:Y:S01]  /*13e0*/  STL [R1+0x48], R13 ;  /* 0x0000480d01007387 */ /* 0x0001e20000100800 */
[----:B------:R-:W-:Y:S01]  /*13f0*/  PRMT R12, RZ, 0x7610, R12 ;  /* 0x00007610ff0c7816 */ /* 0x000fe2000000000c */
[C---:B------:R-:W-:Y:S02]  /*1400*/  IMAD R167, R106.reuse, 0x2c, RZ ;  /* 0x0000002c6aa77824 */ /* 0x040fe400078e02ff */
[C---:B------:R-:W-:Y:S01]  /*1410*/  IMAD R227, R106.reuse, 0x2d, RZ ;  /* 0x0000002d6ae37824 */ /* 0x040fe200078e02ff */
[----:B------:R-:W-:Y:S01]  /*1420*/  PRMT R120, RZ, 0x7610, R120 ;  /* 0x00007610ff787816 */ /* 0x000fe20000000078 */
[----:B-1----:R-:W-:Y:S01]  /*1430*/  @!P0 IMAD.MOV.U32 R4, RZ, RZ, R69 ;  /* 0x000000ffff048224 */ /* 0x002fe200078e0045 */
[----:B------:R-:W-:Y:S01]  /*1440*/  PRMT R50, RZ, 0x7610, R50 ;  /* 0x00007610ff327816 */ /* 0x000fe20000000032 */
[----:B------:R-:W-:Y:S01]  /*1450*/  @!P0 IMAD.MOV.U32 R5, RZ, RZ, R70 ;  /* 0x000000ffff058224 */ /* 0x000fe200078e0046 */
[----:B------:R-:W-:Y:S01]  /*1460*/  PRMT R152, RZ, 0x7610, R152 ;  /* 0x00007610ff987816 */ /* 0x000fe20000000098 */
[----:B0-----:R-:W-:Y:S01]  /*1470*/  IMAD R13, R106, 0x44, RZ ;  /* 0x000000446a0d7824 */ /* 0x001fe200078e02ff */
[----:B------:R-:W-:Y:S01]  /*1480*/  PRMT R142, RZ, 0x7610, R142 ;  /* 0x00007610ff8e7816 */ /* 0x000fe2000000008e */
[----:B------:R-:W-:Y:S01]  /*1490*/  VIADD R7, R108, 0xffffffb9 ;  /* 0xffffffb96c077836 */ /* 0x000fe20000000000 */
[----:B------:R0:W4:Y:S01]  /*14a0*/  @!P0 LDG.E.U16 R12, desc[UR20][R4.64] ;  /* 0x00000014040c8981 */ /* 0x000122000c1e1500 */
[-C--:B------:R-:W-:Y:S01]  /*14b0*/  IADD3 R17, P0, PT, R15, R0.reuse, RZ ;  /* 0x000000000f117210 */ /* 0x080fe20007f1e0ff */
[C---:B------:R-:W-:Y:S01]  /*14c0*/  IMAD R229, R106.reuse, 0x2e, RZ ;  /* 0x0000002e6ae57824 */ /* 0x040fe200078e02ff */
[C---:B------:R-:W-:Y:S01]  /*14d0*/  IADD3 R206, P5, PT, R13.reuse, R0, RZ ;  /* 0x000000000dce7210 */ /* 0x040fe20007fbe0ff */
[----:B------:R-:W-:Y:S01]  /*14e0*/  IMAD R15, R106, 0x8a, RZ ;  /* 0x0000008a6a0f7824 */ /* 0x000fe200078e02ff */
[----:B------:R-:W-:-:S02]  /*14f0*/  LEA.HI.X.SX32 R18, R13, R2, 0x1, P0 ;  /* 0x000000020d127211 */ /* 0x000fc400000f0eff */
[----:B------:R-:W-:Y:S02]  /*1500*/  PRMT R143, RZ, 0x7610, R143 ;  /* 0x00007610ff8f7816 */ /* 0x000fe4000000008f */
[----:B------:R-:W-:Y:S02]  /*1510*/  PRMT R121, RZ, 0x7610, R121 ;  /* 0x00007610ff797816 */ /* 0x000fe40000000079 */
[----:B------:R-:W-:Y:S02]  /*1520*/  PRMT R145, RZ, 0x7610, R145 ;  /* 0x00007610ff917816 */ /* 0x000fe40000000091 */
[----:B------:R-:W-:Y:S01]  /*1530*/  PRMT R123, RZ, 0x7610, R123 ;  /* 0x00007610ff7b7816 */ /* 0x000fe2000000007b */
[----:B------:R-:W-:Y:S01]  /*1540*/  IMAD R231, R106, 0x2f, RZ ;  /* 0x0000002f6ae77824 */ /* 0x000fe200078e02ff */
[----:B------:R-:W-:Y:S02]  /*1550*/  LEA.HI.X.SX32 R205, R205, R2, 0x1, P5 ;  /* 0x00000002cdcd7211 */ /* 0x000fe400028f0eff */
[----:B------:R-:W-:-:S02]  /*1560*/  PRMT R157, RZ, 0x7610, R157 ;  /* 0x00007610ff9d7816 */ /* 0x000fc4000000009d */
[----:B------:R-:W-:Y:S02]  /*1570*/  PRMT R144, RZ, 0x7610, R144 ;  /* 0x00007610ff907816 */ /* 0x000fe40000000090 */
[----:B------:R-:W-:Y:S02]  /*1580*/  PRMT R141, RZ, 0x7610, R141 ;  /* 0x00007610ff8d7816 */ /* 0x000fe4000000008d */
[----:B------:R-:W-:Y:S02]  /*1590*/  PRMT R51, RZ, 0x7610, R51 ;  /* 0x00007610ff337816 */ /* 0x000fe40000000033 */
[----:B------:R-:W-:Y:S02]  /*15a0*/  PRMT R140, RZ, 0x7610, R140 ;  /* 0x00007610ff8c7816 */ /* 0x000fe4000000008c */
[----:B------:R-:W-:Y:S02]  /*15b0*/  PRMT R52, RZ, 0x7610, R52 ;  /* 0x00007610ff347816 */ /* 0x000fe40000000034 */
[----:B------:R-:W-:Y:S01]  /*15c0*/  PRMT R122, RZ, 0x7610, R122 ;  /* 0x00007610ff7a7816 */ /* 0x000fe2000000007a */
[C---:B------:R-:W-:Y:S01]  /*15d0*/  IMAD R235, R106.reuse, 0x31, RZ ;  /* 0x000000316aeb7824 */ /* 0x040fe200078e02ff */
[----:B------:R-:W-:Y:S01]  /*15e0*/  ISETP.GE.U32.AND P5, PT, R7, 0x7fffff3a, PT ;  /* 0x7fffff3a0700780c */ /* 0x000fe20003fa6070 */
[----:B------:R-:W-:Y:S01]  /*15f0*/  IMAD R7, R106, 0x45, RZ ;  /* 0x000000456a077824 */ /* 0x000fe200078e02ff */
[----:B------:R-:W-:Y:S01]  /*1600*/  IADD3 R16, P0, PT, R15, R0, RZ ;  /* 0x000000000f107210 */ /* 0x000fe20007f1e0ff */
[----:B------:R1:W-:Y:S01]  /*1610*/  STL [R1+0x54], R17 ;  /* 0x0000541101007387 */ /* 0x0003e20000100800 */
[----:B------:R-:W-:Y:S01]  /*1620*/  PRMT R13, RZ, 0x7610, R13 ;  /* 0x00007610ff0d7816 */ /* 0x000fe2000000000d */
[----:B0-----:R-:W-:Y:S01]  /*1630*/  @!P4 IMAD.MOV.U32 R4, RZ, RZ, R17 ;  /* 0x000000ffff04c224 */ /* 0x001fe200078e0011 */
[----:B------:R-:W-:Y:S01]  /*1640*/  PRMT R53, RZ, 0x7610, R53 ;  /* 0x00007610ff357816 */ /* 0x000fe20000000035 */
[----:B------:R-:W-:-:S02]  /*1650*/  @!P4 IMAD.MOV.U32 R5, RZ, RZ, R18 ;  /* 0x000000ffff05c224 */ /* 0x000fc400078e0012 */
[C---:B------:R-:W-:Y:S01]  /*1660*/  IMAD R179, R106.reuse, 0x30, RZ ;  /* 0x000000306ab37824 */ /* 0x040fe200078e02ff */
[----:B------:R-:W-:Y:S02]  /*1670*/  PRMT R139, RZ, 0x7610, R139 ;  /* 0x00007610ff8b7816 */ /* 0x000fe4000000008b */
[----:B------:R-:W-:Y:S01]  /*1680*/  PRMT R138, RZ, 0x7610, R138 ;  /* 0x00007610ff8a7816 */ /* 0x000fe2000000008a */
[----:B------:R0:W2:Y:S01]  /*1690*/  @!P4 LDG.E.U16 R13, desc[UR20][R4.64] ;  /* 0x00000014040dc981 */ /* 0x0000a2000c1e1500 */
[----:B-1----:R-:W-:Y:S01]  /*16a0*/  LEA.HI.X.SX32 R17, R7, R2, 0x1, P0 ;  /* 0x0000000207117211 */ /* 0x002fe200000f0eff */
[C---:B------:R-:W-:Y:S02]  /*16b0*/  IMAD R7, R106.reuse, 0x46, RZ ;  /* 0x000000466a077824 */ /* 0x040fe400078e02ff */
[C---:B------:R-:W-:Y:S02]  /*16c0*/  IMAD R93, R106.reuse, 0x18, RZ ;  /* 0x000000186a5d7824 */ /* 0x040fe400078e02ff */
[----:B------:R-:W-:Y:S01]  /*16d0*/  IMAD R237, R106, 0x32, RZ ;  /* 0x000000326aed7824 */ /* 0x000fe200078e02ff */
[----:B------:R-:W-:-:S02]  /*16e0*/  PRMT R137, RZ, 0x7610, R137 ;  /* 0x00007610ff897816 */ /* 0x000fc40000000089 */
[----:B------:R-:W-:Y:S01]  /*16f0*/  PRMT R135, RZ, 0x7610, R135 ;  /* 0x00007610ff877816 */ /* 0x000fe20000000087 */
[----:B0-----:R-:W-:Y:S01]  /*1700*/  @!P2 IMAD.MOV.U32 R4, RZ, RZ, R16 ;  /* 0x000000ffff04a224 */ /* 0x001fe200078e0010 */
[----:B------:R-:W-:Y:S01]  /*1710*/  PRMT R124, RZ, 0x7610, R124 ;  /* 0x00007610ff7c7816 */ /* 0x000fe2000000007c */
[----:B------:R-:W-:Y:S01]  /*1720*/  @!P2 IMAD.MOV.U32 R5, RZ, RZ, R17 ;  /* 0x000000ffff05a224 */ /* 0x000fe200078e0011 */
[----:B------:R-:W-:Y:S01]  /*1730*/  PRMT R54, RZ, 0x7610, R54 ;  /* 0x00007610ff367816 */ /* 0x000fe20000000036 */
[----:B------:R-:W-:Y:S01]  /*1740*/  VIADD R15, R108, 0xffffffb7 ;  /* 0xffffffb76c0f7836 */ /* 0x000fe20000000000 */
[----:B------:R-:W-:Y:S01]  /*1750*/  STL [R1+0x50], R18 ;  /* 0x0000501201007387 */ /* 0x000fe20000100800 */
[----:B------:R-:W-:Y:S02]  /*1760*/  ISETP.GE.U32.AND P4, PT, R14, 0x7fffff39, PT ;  /* 0x7fffff390e00780c */ /* 0x000fe40003f86070 */
[----:B------:R-:W-:Y:S01]  /*1770*/  PRMT R136, RZ, 0x7610, R136 ;  /* 0x00007610ff887816 */ /* 0x000fe20000000088 */
[----:B------:R0:W2:Y:S01]  /*1780*/  @!P2 LDG.E.U16 R38, desc[UR20][R4.64] ;  /* 0x000000140426a981 */ /* 0x0000a2000c1e1500 */
[----:B------:R-:W-:Y:S01]  /*1790*/  IADD3 R208, P2, PT, R7, R0, RZ ;  /* 0x0000000007d07210 */ /* 0x000fe20007f5e0ff */
[----:B------:R-:W-:Y:S01]  /*17a0*/  IMAD R239, R106, 0x33, RZ ;  /* 0x000000336aef7824 */ /* 0x000fe200078e02ff */
[----:B------:R-:W-:Y:S01]  /*17b0*/  PRMT R14, RZ, 0x7610, R14 ;  /* 0x00007610ff0e7816 */ /* 0x000fe2000000000e */
[----:B------:R-:W-:Y:S01]  /*17c0*/  STL [R1+0x5c], R16 ;  /* 0x00005c1001007387 */ /* 0x000fe20000100800 */
[----:B------:R-:W-:Y:S01]  /*17d0*/  ISETP.GE.U32.AND P0, PT, R15, 0x7fffff38, PT ;  /* 0x7fffff380f00780c */ /* 0x000fe20003f06070 */
[----:B------:R-:W-:Y:S01]  /*17e0*/  VIADD R15, R108, 0xffffffb6 ;  /* 0xffffffb66c0f7836 */ /* 0x000fe20000000000 */
[----:B------:R-:W-:Y:S01]  /*17f0*/  PRMT R134, RZ, 0x7610, R134 ;  /* 0x00007610ff867816 */ /* 0x000fe20000000086 */
[----:B------:R1:W-:Y:S01]  /*1800*/  STL [R1+0x58], R17 ;  /* 0x0000581101007387 */ /* 0x0003e20000100800 */
[----:B------:R-:W-:Y:S01]  /*1810*/  PRMT R55, RZ, 0x7610, R55 ;  /* 0x00007610ff377816 */ /* 0x000fe20000000037 */
[----:B0-----:R-:W-:-:S02]  /*1820*/  @!P6 IMAD.MOV.U32 R4, RZ, RZ, R206 ;  /* 0x000000ffff04e224 */ /* 0x001fc400078e00ce */
[C---:B------:R-:W-:Y:S01]  /*1830*/  IMAD R242, R106.reuse, 0x68, RZ ;  /* 0x000000686af27824 */ /* 0x040fe200078e02ff */
[----:B------:R-:W-:Y:S01]  /*1840*/  PRMT R133, RZ, 0x7610, R133 ;  /* 0x00007610ff857816 */ /* 0x000fe20000000085 */
[----:B------:R-:W-:Y:S01]  /*1850*/  @!P6 IMAD.MOV.U32 R5, RZ, RZ, R205 ;  /* 0x000000ffff05e224 */ /* 0x000fe200078e00cd */
[----:B------:R-:W-:Y:S02]  /*1860*/  LEA.HI.X.SX32 R207, R207, R2, 0x1, P2 ;  /* 0x00000002cfcf7211 */ /* 0x000fe400010f0eff */
[----:B------:R-:W-:Y:S01]  /*1870*/  PRMT R56, RZ, 0x7610, R56 ;  /* 0x00007610ff387816 */ /* 0x000fe20000000038 */
[C---:B-1----:R-:W-:Y:S01]  /*1880*/  IMAD R17, R106.reuse, 0x8c, RZ ;  /* 0x0000008c6a117824 */ /* 0x042fe200078e02ff */
[----:B------:R0:W2:Y:S01]  /*1890*/  @!P6 LDG.E.U16 R14, desc[UR20][R4.64] ;  /* 0x00000014040ee981 */ /* 0x0000a2000c1e1500 */
[----:B------:R-:W-:Y:S01]  /*18a0*/  ISETP.GE.U32.AND P2, PT, R15, 0x7fffff37, PT ;  /* 0x7fffff370f00780c */ /* 0x000fe20003f46070 */
[----:B------:R-:W-:Y:S02]  /*18b0*/  @!P3 IMAD.MOV.U32 R209, RZ, RZ, R207 ;  /* 0x000000ffffd1b224 */ /* 0x000fe400078e00cf */
[----:B------:R-:W-:Y:S01]  /*18c0*/  IMAD.SHL.U32 R90, R106, 0x2, RZ ;  /* 0x000000026a5a7824 */ /* 0x000fe200078e00ff */
[----:B------:R-:W-:Y:S01]  /*18d0*/  IADD3 R19, P6, PT, R17, R0, RZ ;  /* 0x0000000011137210 */ /* 0x000fe20007fde0ff */
[----:B------:R-:W-:Y:S01]  /*18e0*/  VIADD R15, R108, 0xfffffff7 ;  /* 0xfffffff76c0f7836 */ /* 0x000fe20000000000 */
[----:B------:R-:W2:Y:S01]  /*18f0*/  @!P3 LDG.E.U16 R21, desc[UR20][R208.64] ;  /* 0x00000014d015b981 */ /* 0x000ea2000c1e1500 */
[----:B------:R-:W-:Y:S01]  /*1900*/  PRMT R132, RZ, 0x7610, R132 ;  /* 0x00007610ff847816 */ /* 0x000fe20000000084 */
[C---:B------:R-:W-:Y:S01]  /*1910*/  IMAD R98, R106.reuse, 0x6, RZ ;  /* 0x000000066a627824 */ /* 0x040fe200078e02ff */
[----:B------:R-:W-:Y:S01]  /*1920*/  PRMT R125, RZ, 0x7610, R125 ;  /* 0x00007610ff7d7816 */ /* 0x000fe2000000007d */
[C---:B0-----:R-:W-:Y:S01]  /*1930*/  IMAD R5, R106.reuse, 0x8e, RZ ;  /* 0x0000008e6a057824 */ /* 0x041fe200078e02ff */
[----:B------:R-:W-:Y:S01]  /*1940*/  LEA.HI.X.SX32 R25, R7, R2, 0x1, P6 ;  /* 0x0000000207197211 */ /* 0x000fe200030f0eff */
[C---:B------:R-:W-:Y:S01]  /*1950*/  IMAD R7, R106.reuse, 0x47, RZ ;  /* 0x000000476a077824 */ /* 0x040fe200078e02ff */
[----:B------:R-:W-:Y:S01]  /*1960*/  ISETP.GE.U32.AND P3, PT, R15, 0x7fffff78, PT ;  /* 0x7fffff780f00780c */ /* 0x000fe20003f66070 */
[----:B------:R-:W-:Y:S01]  /*1970*/  IMAD R92, R106, 0x3, RZ ;  /* 0x000000036a5c7824 */ /* 0x000fe200078e02ff */
[----:B------:R-:W-:Y:S01]  /*1980*/  IADD3 R18, P6, PT, R5, R0, RZ ;  /* 0x0000000005127210 */ /* 0x000fe20007fde0ff */
[----:B------:R0:W-:Y:S01]  /*1990*/  STL [R1+0x64], R19 ;  /* 0x0000641301007387 */ /* 0x0001e20000100800 */
[----:B------:R-:W-:Y:S01]  /*19a0*/  PRMT R15, RZ, 0x7610, R15 ;  /* 0x00007610ff0f7816 */ /* 0x000fe2000000000f */
[----:B------:R-:W-:Y:S01]  /*19b0*/  @!P5 IMAD.MOV.U32 R4, RZ, RZ, R19 ;  /* 0x000000ffff04d224 */ /* 0x000fe200078e0013 */
[----:B------:R-:W-:Y:S01]  /*19c0*/  PRMT R131, RZ, 0x7610, R131 ;  /* 0x00007610ff837816 */ /* 0x000fe20000000083 */
[----:B------:R-:W-:-:S02]  /*19d0*/  @!P5 IMAD.MOV.U32 R5, RZ, RZ, R25 ;  /* 0x000000ffff05d224 */ /* 0x000fc400078e0019 */
[C---:B------:R-:W-:Y:S01]  /*19e0*/  IMAD R97, R106.reuse, 0xc, RZ ;  /* 0x0000000c6a617824 */ /* 0x040fe200078e02ff */
[----:B------:R-:W-:Y:S01]  /*19f0*/  PRMT R127, RZ, 0x7610, R127 ;  /* 0x00007610ff7f7816 */ /* 0x000fe2000000007f */
[----:B------:R-:W-:Y:S01]  /*1a00*/  IMAD R17, R106, 0x90, RZ ;  /* 0x000000906a117824 */ /* 0x000fe200078e02ff */
[----:B------:R1:W2:Y:S01]  /*1a10*/  @!P5 LDG.E.U16 R15, desc[UR20][R4.64] ;  /* 0x00000014040fd981 */ /* 0x0002a2000c1e1500 */
[----:B0-----:R-:W-:Y:S01]  /*1a20*/  LEA.HI.X.SX32 R19, R7, R2, 0x1, P6 ;  /* 0x0000000207137211 */ /* 0x001fe200030f0eff */
[----:B------:R-:W-:Y:S02]  /*1a30*/  VIADD R7, R108, 0xffffffdb ;  /* 0xffffffdb6c077836 */ /* 0x000fe40000000000 */
[C---:B------:R-:W-:Y:S01]  /*1a40*/  IMAD R188, R106.reuse, 0x1a, RZ ;  /* 0x0000001a6abc7824 */ /* 0x040fe200078e02ff */
[----:B------:R0:W-:Y:S01]  /*1a50*/  STL [R1+0x60], R25 ;  /* 0x0000601901007387 */ /* 0x0001e20000100800 */
[----:B------:R-:W-:Y:S01]  /*1a60*/  IADD3 R27, P6, PT, R17, R0, RZ ;  /* 0x00000000111b7210 */ /* 0x000fe20007fde0ff */
[----:B------:R-:W-:Y:S01]  /*1a70*/  IMAD R96, R106, 0xd, RZ ;  /* 0x0000000d6a607824 */ /* 0x000fe200078e02ff */
[----:B------:R-:W-:Y:S01]  /*1a80*/  PRMT R130, RZ, 0x7610, R130 ;  /* 0x00007610ff827816 */ /* 0x000fe20000000082 */
[----:B------:R-:W-:Y:S01]  /*1a90*/  STL [R1+0x6c], R18 ;  /* 0x00006c1201007387 */ /* 0x000fe20000100800 */
[----:B-1----:R-:W-:-:S02]  /*1aa0*/  @!P4 IMAD.MOV.U32 R4, RZ, RZ, R18 ;  /* 0x000000ffff04c224 */ /* 0x002fc400078e0012 */
[C---:B------:R-:W-:Y:S01]  /*1ab0*/  IMAD R190, R106.reuse, 0x34, RZ ;  /* 0x000000346abe7824 */ /* 0x040fe200078e02ff */
[----:B------:R-:W-:Y:S01]  /*1ac0*/  PRMT R129, RZ, 0x7610, R129 ;  /* 0x00007610ff817816 */ /* 0x000fe20000000081 */
[----:B------:R-:W-:Y:S01]  /*1ad0*/  @!P4 IMAD.MOV.U32 R5, RZ, RZ, R19 ;  /* 0x000000ffff05c224 */ /* 0x000fe200078e0013 */
[----:B------:R1:W-:Y:S01]  /*1ae0*/  STL [R1+0x68], R19 ;  /* 0x0000681301007387 */ /* 0x0003e20000100800 */
[----:B0-----:R-:W-:Y:S01]  /*1af0*/  IMAD R25, R106, 0x48, RZ ;  /* 0x000000486a197824 */ /* 0x001fe200078e02ff */
[----:B------:R-:W-:Y:S01]  /*1b00*/  PRMT R128, RZ, 0x7610, R128 ;  /* 0x00007610ff807816 */ /* 0x000fe20000000080 */
[----:B------:R-:W-:Y:S01]  /*1b10*/  VIADD R16, R108, 0xfffffff6 ;  /* 0xfffffff66c107836 */ /* 0x000fe20000000000 */
[----:B------:R0:W2:Y:S01]  /*1b20*/  @!P4 LDG.E.U16 R39, desc[UR20][R4.64] ;  /* 0x000000140427c981 */ /* 0x0000a2000c1e1500 */
[----:B------:R-:W-:Y:S01]  /*1b30*/  ISETP.GE.U32.AND P4, PT, R7, 0x7fffff5c, PT ;  /* 0x7fffff5c0700780c */ /* 0x000fe20003f86070 */
[C---:B------:R-:W-:Y:S01]  /*1b40*/  IMAD R7, R106.reuse, 0x49, RZ ;  /* 0x000000496a077824 */ /* 0x040fe200078e02ff */
[----:B------:R-:W-:Y:S01]  /*1b50*/  LEA.HI.X.SX32 R29, R25, R2, 0x1, P6 ;  /* 0x00000002191d7211 */ /* 0x000fe200030f0eff */
[C---:B------:R-:W-:Y:S01]  /*1b60*/  IMAD R243, R106.reuse, 0x35, RZ ;  /* 0x000000356af37824 */ /* 0x040fe200078e02ff */
[----:B------:R-:W-:Y:S01]  /*1b70*/  PRMT R30, RZ, 0x7610, R30 ;  /* 0x00007610ff1e7816 */ /* 0x000fe2000000001e */
[----:B-1----:R-:W-:Y:S01]  /*1b80*/  IMAD R19, R106, 0x92, RZ ;  /* 0x000000926a137824 */ /* 0x002fe200078e02ff */
[----:B------:R-:W-:Y:S01]  /*1b90*/  ISETP.GE.U32.AND P5, PT, R16, 0x7fffff77, PT ;  /* 0x7fffff771000780c */ /* 0x000fe20003fa6070 */
[----:B------:R1:W-:Y:S01]  /*1ba0*/  STL [R1+0x74], R27 ;  /* 0x0000741b01007387 */ /* 0x0003e20000100800 */
[----:B------:R-:W-:-:S02]  /*1bb0*/  PRMT R16, RZ, 0x7610, R16 ;  /* 0x00007610ff107816 */ /* 0x000fc40000000010 */
[----:B------:R-:W-:Y:S02]  /*1bc0*/  PRMT R126, RZ, 0x7610, R126 ;  /* 0x00007610ff7e7816 */ /* 0x000fe4000000007e */
[----:B------:R-:W-:Y:S01]  /*1bd0*/  PRMT R57, RZ, 0x7610, R57 ;  /* 0x00007610ff397816 */ /* 0x000fe20000000039 */
[----:B------:R-:W-:Y:S01]  /*1be0*/  IMAD R245, R106, 0x36, RZ ;  /* 0x000000366af57824 */ /* 0x000fe200078e02ff */
[----:B------:R-:W-:Y:S01]  /*1bf0*/  IADD3 R18, P6, PT, R19, R0, RZ ;  /* 0x0000000013127210 */ /* 0x000fe20007fde0ff */
[----:B0-----:R-:W-:Y:S01]  /*1c00*/  @!P0 IMAD.MOV.U32 R4, RZ, RZ, R27 ;  /* 0x000000ffff048224 */ /* 0x001fe200078e001b */
[----:B------:R-:W-:Y:S01]  /*1c10*/  PRMT R113, RZ, 0x7610, R113 ;  /* 0x00007610ff717816 */ /* 0x000fe20000000071 */
[----:B------:R-:W-:Y:S01]  /*1c20*/  @!P0 IMAD.MOV.U32 R5, RZ, RZ, R29 ;  /* 0x000000ffff058224 */ /* 0x000fe200078e001d */
[----:B-1----:R-:W-:Y:S01]  /*1c30*/  LEA.HI.X.SX32 R27, R7, R2, 0x1, P6 ;  /* 0x00000002071b7211 */ /* 0x002fe200030f0eff */
[----:B------:R-:W-:Y:S02]  /*1c40*/  VIADD R17, R108, 0xffffffda ;  /* 0xffffffda6c117836 */ /* 0x000fe40000000000 */
[C---:B------:R-:W-:Y:S01]  /*1c50*/  IMAD R191, R106.reuse, 0x1b, RZ ;  /* 0x0000001b6abf7824 */ /* 0x040fe200078e02ff */
[----:B------:R0:W2:Y:S01]  /*1c60*/  @!P0 LDG.E.U16 R16, desc[UR20][R4.64] ;  /* 0x0000001404108981 */ /* 0x0000a2000c1e1500 */
[----:B------:R-:W-:Y:S01]  /*1c70*/  IMAD.SHL.U32 R7, R106, 0x8, RZ ;  /* 0x000000086a077824 */ /* 0x000fe200078e00ff */
[----:B------:R-:W-:Y:S01]  /*1c80*/  ISETP.GE.U32.AND P0, PT, R17, 0x7fffff5b, PT ;  /* 0x7fffff5b1100780c */ /* 0x000fe20003f06070 */
[----:B------:R-:W-:Y:S01]  /*1c90*/  VIADD R17, R108, 0xffffffb5 ;  /* 0xffffffb56c117836 */ /* 0x000fe20000000000 */
[C---:B------:R-:W-:Y:S01]  /*1ca0*/  LEA R71, P6, R106.reuse, R0, 0x4 ;  /* 0x000000006a477211 */ /* 0x040fe200078c20ff */
[----:B------:R-:W-:Y:S01]  /*1cb0*/  IMAD R19, R106, 0x12, RZ ;  /* 0x000000126a137824 */ /* 0x000fe200078e02ff */
[----:B------:R-:W-:-:S02]  /*1cc0*/  PRMT R112, RZ, 0x7610, R112 ;  /* 0x00007610ff707816 */ /* 0x000fc40000000070 */
[----:B------:R-:W-:Y:S02]  /*1cd0*/  PRMT R58, RZ, 0x7610, R58 ;  /* 0x00007610ff3a7816 */ /* 0x000fe4000000003a */
[----:B------:R-:W-:Y:S01]  /*1ce0*/  PRMT R111, RZ, 0x7610, R111 ;  /* 0x00007610ff6f7816 */ /* 0x000fe2000000006f */
[----:B0-----:R-:W-:Y:S02]  /*1cf0*/  @!P2 IMAD.MOV.U32 R4, RZ, RZ, R18 ;  /* 0x000000ffff04a224 */ /* 0x001fe400078e0012 */
[----:B------:R-:W-:Y:S01]  /*1d00*/  IMAD R247, R106, 0x37, RZ ;  /* 0x000000376af77824 */ /* 0x000fe200078e02ff */
[----:B------:R-:W-:Y:S01]  /*1d10*/  PRMT R31, RZ, 0x7610, R31 ;  /* 0x00007610ff1f7816 */ /* 0x000fe2000000001f */
[----:B------:R-:W-:Y:S01]  /*1d20*/  @!P2 IMAD.MOV.U32 R5, RZ, RZ, R27 ;  /* 0x000000ffff05a224 */ /* 0x000fe200078e001b */
[----:B------:R-:W-:Y:S02]  /*1d30*/  LEA.HI.X.SX32 R72, R7, R2, 0x1, P6 ;  /* 0x0000000207487211 */ /* 0x000fe400030f0eff */
[----:B------:R-:W-:-:S02]  /*1d40*/  PRMT R63, RZ, 0x7610, R63 ;  /* 0x00007610ff3f7816 */ /* 0x000fc4000000003f */
[----:B------:R-:W-:Y:S01]  /*1d50*/  PRMT R59, RZ, 0x7610, R59 ;  /* 0x00007610ff3b7816 */ /* 0x000fe2000000003b */
[----:B------:R0:W2:Y:S01]  /*1d60*/  @!P2 LDG.E.U16 R40, desc[UR20][R4.64] ;  /* 0x000000140428a981 */ /* 0x0000a2000c1e1500 */
[----:B------:R-:W-:Y:S01]  /*1d70*/  ISETP.GE.U32.AND P2, PT, R17, 0x7fffff36, PT ;  /* 0x7fffff361100780c */ /* 0x000fe20003f46070 */
[----:B------:R-:W-:Y:S01]  /*1d80*/  IMAD R17, R106, 0x9, RZ ;  /* 0x000000096a117824 */ /* 0x000fe200078e02ff */
[----:B------:R-:W-:Y:S01]  /*1d90*/  IADD3 R73, P6, PT, R19, R0, RZ ;  /* 0x0000000013497210 */ /* 0x000fe20007fde0ff */
[----:B------:R-:W-:Y:S02]  /*1da0*/  VIADD R7, R108, 0xffffffb4 ;  /* 0xffffffb46c077836 */ /* 0x000fe40000000000 */
[C---:B------:R-:W-:Y:S01]  /*1db0*/  IMAD R250, R106.reuse, 0x70, RZ ;  /* 0x000000706afa7824 */ /* 0x040fe200078e02ff */
[----:B------:R-:W-:Y:S01]  /*1dc0*/  LEA.HI.X.SX32 R74, R17, R2, 0x1, P6 ;  /* 0x00000002114a7211 */ /* 0x000fe200030f0eff */
[----:B------:R-:W-:Y:S01]  /*1dd0*/  IMAD R194, R106, 0x38, RZ ;  /* 0x000000386ac27824 */ /* 0x000fe200078e02ff */
[----:B------:R-:W-:Y:S01]  /*1de0*/  PRMT R60, RZ, 0x7610, R60 ;  /* 0x00007610ff3c7816 */ /* 0x000fe2000000003c */
[----:B0-----:R-:W-:Y:S01]  /*1df0*/  @!P3 IMAD.MOV.U32 R4, RZ, RZ, R71 ;  /* 0x000000ffff04b224 */ /* 0x001fe200078e0047 */
[----:B------:R-:W-:Y:S01]  /*1e00*/  PRMT R65, RZ, 0x7610, R65 ;  /* 0x00007610ff417816 */ /* 0x000fe20000000041 */
[----:B------:R-:W-:-:S02]  /*1e10*/  @!P3 IMAD.MOV.U32 R5, RZ, RZ, R72 ;  /* 0x000000ffff05b224 */ /* 0x000fc400078e0048 */
[----:B------:R-:W-:Y:S01]  /*1e20*/  IMAD R251, R106, 0x39, RZ ;  /* 0x000000396afb7824 */ /* 0x000fe200078e02ff */
[----:B------:R-:W-:Y:S02]  /*1e30*/  PRMT R32, RZ, 0x7610, R32 ;  /* 0x00007610ff207816 */ /* 0x000fe40000000020 */
[----:B------:R-:W-:Y:S01]  /*1e40*/  PRMT R110, RZ, 0x7610, R110 ;  /* 0x00007610ff6e7816 */ /* 0x000fe2000000006e */
[----:B------:R0:W2:Y:S01]  /*1e50*/  @!P3 LDG.E.U16 R23, desc[UR20][R4.64] ;  /* 0x000000140417b981 */ /* 0x0000a2000c1e1500 */
[----:B------:R-:W-:Y:S01]  /*1e60*/  ISETP.GE.U32.AND P3, PT, R7, 0x7fffff35, PT ;  /* 0x7fffff350700780c */ /* 0x000fe20003f66070 */
[----:B------:R-:W-:Y:S01]  /*1e70*/  VIADD R7, R108, 0xffffffed ;  /* 0xffffffed6c077836 */ /* 0x000fe20000000000 */
[----:B------:R-:W-:Y:S02]  /*1e80*/  IADD3 R210, P6, PT, R25, R0, RZ ;  /* 0x0000000019d27210 */ /* 0x000fe40007fde0ff */
[----:B------:R-:W-:Y:S01]  /*1e90*/  PRMT R61, RZ, 0x7610, R61 ;  /* 0x00007610ff3d7816 */ /* 0x000fe2000000003d */
[C---:B------:R-:W-:Y:S01]  /*1ea0*/  IMAD R102, R106.reuse, 0xe, RZ ;  /* 0x0000000e6a667824 */ /* 0x040fe200078e02ff */
[----:B------:R-:W-:Y:S01]  /*1eb0*/  PRMT R62, RZ, 0x7610, R62 ;  /* 0x00007610ff3e7816 */ /* 0x000fe2000000003e */
[----:B------:R-:W-:-:S02]  /*1ec0*/  IMAD R100, R106, 0x7, RZ ;  /* 0x000000076a647824 */ /* 0x000fc400078e02ff */
[C---:B------:R-:W-:Y:S02]  /*1ed0*/  IMAD R101, R106.reuse, 0x1c, RZ ;  /* 0x0000001c6a657824 */ /* 0x040fe400078e02ff */
[C---:B------:R-:W-:Y:S01]  /*1ee0*/  IMAD R195, R106.reuse, 0x1d, RZ ;  /* 0x0000001d6ac37824 */ /* 0x040fe200078e02ff */
[----:B------:R-:W-:Y:S01]  /*1ef0*/  PRMT R34, RZ, 0x7610, R34 ;  /* 0x00007610ff227816 */ /* 0x000fe20000000022 */
[----:B0-----:R-:W-:Y:S01]  /*1f00*/  @!P5 IMAD.MOV.U32 R4, RZ, RZ, R73 ;  /* 0x000000ffff04d224 */ /* 0x001fe200078e0049 */
[----:B------:R-:W-:Y:S01]  /*1f10*/  PRMT R105, RZ, 0x7610, R105 ;  /* 0x00007610ff697816 */ /* 0x000fe20000000069 */
[----:B------:R-:W-:Y:S01]  /*1f20*/  @!P5 IMAD.MOV.U32 R5, RZ, RZ, R74 ;  /* 0x000000ffff05d224 */ /* 0x000fe200078e004a */
[----:B------:R-:W-:Y:S02]  /*1f30*/  PRMT R67, RZ, 0x7610, R67 ;  /* 0x00007610ff437816 */ /* 0x000fe40000000043 */
[----:B------:R-:W-:Y:S02]  /*1f40*/  PRMT R114, RZ, 0x7610, R114 ;  /* 0x00007610ff727816 */ /* 0x000fe40000000072 */
[----:B------:R-:W-:Y:S01]  /*1f50*/  PRMT R115, RZ, 0x7610, R115 ;  /* 0x00007610ff737816 */ /* 0x000fe20000000073 */
[----:B------:R0:W2:Y:S01]  /*1f60*/  @!P5 LDG.E.U16 R22, desc[UR20][R4.64] ;  /* 0x000000140416d981 */ /* 0x0000a2000c1e1500 */
[----:B------:R-:W-:Y:S01]  /*1f70*/  ISETP.GE.U32.AND P5, PT, R7, 0x7fffff6e, PT ;  /* 0x7fffff6e0700780c */ /* 0x000fe20003fa6070 */
[----:B------:R-:W-:Y:S01]  /*1f80*/  IMAD R7, R106, 0x4a, RZ ;  /* 0x0000004a6a077824 */ /* 0x000fe200078e02ff */
[----:B------:R-:W-:Y:S01]  /*1f90*/  LEA.HI.X.SX32 R209, R75, R2, 0x1, P6 ;  /* 0x000000024bd17211 */ /* 0x000fe200030f0eff */
[----:B------:R-:W-:Y:S01]  /*1fa0*/  STL [R1+0x70], R29 ;  /* 0x0000701d01007387 */ /* 0x000fe20000100800 */
[----:B------:R-:W-:-:S02]  /*1fb0*/  PRMT R25, RZ, 0x7610, R25 ;  /* 0x00007610ff197816 */ /* 0x000fc40000000019 */
[----:B------:R-:W-:Y:S01]  /*1fc0*/  PRMT R117, RZ, 0x7610, R117 ;  /* 0x00007610ff757816 */ /* 0x000fe20000000075 */
[----:B------:R-:W-:Y:S01]  /*1fd0*/  IMAD R197, R106, 0x1e, RZ ;  /* 0x0000001e6ac57824 */ /* 0x000fe200078e02ff */
[----:B------:R-:W-:Y:S01]  /*1fe0*/  IADD3 R212, P6, PT, R7, R0, RZ ;  /* 0x0000000007d47210 */ /* 0x000fe20007fde0ff */
[----:B0-----:R-:W-:Y:S01]  /*1ff0*/  @!P4 IMAD.MOV.U32 R4, RZ, RZ, R210 ;  /* 0x000000ffff04c224 */ /* 0x001fe200078e00d2 */
[----:B------:R-:W-:Y:S01]  /*2000*/  STL [R1+0x7c], R18 ;  /* 0x00007c1201007387 */ /* 0x000fe20000100800 */
[----:B------:R-:W-:Y:S01]  /*2010*/  @!P4 IMAD.MOV.U32 R5, RZ, RZ, R209 ;  /* 0x000000ffff05c224 */ /* 0x000fe200078e00d1 */
[----:B------:R-:W-:Y:S01]  /*2020*/  LEA.HI.X.SX32 R211, R211, R2, 0x1, P6 ;  /* 0x00000002d3d37211 */ /* 0x000fe200030f0eff */
[----:B------:R-:W-:Y:S01]  /*2030*/  VIADD R17, R108, 0xffffffec ;  /* 0xffffffec6c117836 */ /* 0x000fe20000000000 */
[----:B------:R0:W-:Y:S01]  /*2040*/  STL [R1+0x78], R27 ;  /* 0x0000781b01007387 */ /* 0x0001e20000100800 */
[----:B------:R-:W-:Y:S01]  /*2050*/  PRMT R116, RZ, 0x7610, R116 ;  /* 0x00007610ff747816 */ /* 0x000fe20000000074 */
[----:B------:R-:W-:Y:S01]  /*2060*/  IMAD R198, R106, 0x3c, RZ ;  /* 0x0000003c6ac67824 */ /* 0x000fe200078e02ff */
[----:B------:R-:W1:Y:S01]  /*2070*/  LDCU UR11, c[0x0][0x3b0] ;  /* 0x00007600ff0b77ac */ /* 0x000e620008000800 */
[----:B------:R1:W2:Y:S01]  /*2080*/  @!P4 LDG.E.U16 R25, desc[UR20][R4.64] ;  /* 0x000000140419c981 */ /* 0x0002a2000c1e1500 */
[----:B------:R-:W-:Y:S01]  /*2090*/  ISETP.GE.U32.AND P4, PT, R17, 0x7fffff6d, PT ;  /* 0x7fffff6d1100780c */ /* 0x000fe20003f86070 */
[----:B------:R-:W-:-:S02]  /*20a0*/  @!P0 IMAD.MOV.U32 R213, RZ, RZ, R211 ;  /* 0x000000ffffd58224 */ /* 0x000fc400078e00d3 */
[----:B0-----:R-:W-:-:S03]  /*20b0*/  IMAD R27, R106, 0x94, RZ ;  /* 0x000000946a1b7824 */ /* 0x001fc600078e02ff */
[----:B------:R0:W2:Y:S01]  /*20c0*/  @!P0 LDG.E.U16 R24, desc[UR20][R212.64] ;  /* 0x00000014d4188981 */ /* 0x0000a2000c1e1500 */
[----:B------:R-:W-:Y:S01]  /*20d0*/  VIADD R17, R108, 0xffffffb3 ;  /* 0xffffffb36c117836 */ /* 0x000fe20000000000 */
[----:B------:R-:W-:-:S04]  /*20e0*/  IADD3 R18, P6, PT, R27, R0, RZ ;  /* 0x000000001b127210 */ /* 0x000fc80007fde0ff */
[----:B------:R-:W-:Y:S01]  /*20f0*/  ISETP.GE.U32.AND P0, PT, R17, 0x7fffff34, PT ;  /* 0x7fffff341100780c */ /* 0x000fe20003f06070 */
[C---:B------:R-:W-:Y:S01]  /*2100*/  IMAD R17, R106.reuse, 0x96, RZ ;  /* 0x000000966a117824 */ /* 0x040fe200078e02ff */
[----:B------:R-:W-:Y:S01]  /*2110*/  LEA.HI.X.SX32 R29, R7, R2, 0x1, P6 ;  /* 0x00000002071d7211 */ /* 0x000fe200030f0eff */
[----:B------:R-:W-:Y:S01]  /*2120*/  STL [R1+0x84], R18 ;  /* 0x0000841201007387 */ /* 0x000fe20000100800 */
[----:B------:R-:W-:-:S03]  /*2130*/  IMAD R7, R106, 0x4b, RZ ;  /* 0x0000004b6a077824 */ /* 0x000fc600078e02ff */
[----:B------:R3:W-:Y:S01]  /*2140*/  STL [R1+0x80], R29 ;  /* 0x0000801d01007387 */ /* 0x0007e20000100800 */
[----:B-1----:R-:W-:Y:S02]  /*2150*/  @!P2 IMAD.MOV.U32 R5, RZ, RZ, R29 ;  /* 0x000000ffff05a224 */ /* 0x002fe400078e001d */
[----:B------:R-:W-:Y:S02]  /*2160*/  @!P2 IMAD.MOV.U32 R4, RZ, RZ, R18 ;  /* 0x000000ffff04a224 */ /* 0x000fe400078e0012 */
[----:B0-----:R-:W-:-:S03]  /*2170*/  IMAD R213, R106, 0x26, RZ ;  /* 0x000000266ad57824 */ /* 0x001fc600078e02ff */
[----:B------:R0:W2:Y:S01]  /*2180*/  @!P2 LDG.E.U16 R26, desc[UR20][R4.64] ;  /* 0x00000014041aa981 */ /* 0x0000a2000c1e1500 */
[----:B---3--:R-:W-:-:S04]  /*2190*/  IADD3 R29, P6, PT, R17, R0, RZ ;  /* 0x00000000111d7210 */ /* 0x008fc80007fde0ff */
[----:B------:R-:W-:Y:S02]  /*21a0*/  LEA.HI.X.SX32 R33, R7, R2, 0x1, P6 ;  /* 0x0000000207217211 */ /* 0x000fe400030f0eff */
[----:B------:R-:W-:Y:S01]  /*21b0*/  IADD3 R75, P2, PT, R75, R0, RZ ;  /* 0x000000004b4b7210 */ /* 0x000fe20007f5e0ff */
[----:B0-----:R-:W-:Y:S02]  /*21c0*/  @!P3 IMAD.MOV.U32 R4, RZ, RZ, R29 ;  /* 0x000000ffff04b224 */ /* 0x001fe400078e001d */
[----:B------:R-:W-:Y:S01]  /*21d0*/  @!P3 IMAD.MOV.U32 R5, RZ, RZ, R33 ;  /* 0x000000ffff05b224 */ /* 0x000fe200078e0021 */
[----:B------:R-:W-:Y:S01]  /*21e0*/  LEA.HI.X.SX32 R76, R19, R2, 0x1, P2 ;  /* 0x00000002134c7211 */ /* 0x000fe200010f0eff */
[----:B------:R-:W-:Y:S02]  /*21f0*/  VIADD R17, R108, 0xffffffd9 ;  /* 0xffffffd96c117836 */ /* 0x000fe40000000000 */
[----:B------:R-:W-:Y:S01]  /*2200*/  IMAD R7, R106, 0x13, RZ ;  /* 0x000000136a077824 */ /* 0x000fe200078e02ff */
[----:B------:R0:W3:Y:S01]  /*2210*/  @!P3 LDG.E.U16 R41, desc[UR20][R4.64] ;  /* 0x000000140429b981 */ /* 0x0000e2000c1e1500 */
[----:B------:R-:W-:-:S02]  /*2220*/  IADD3 R77, P3, PT, R213, R0, RZ ;  /* 0x00000000d54d7210 */ /* 0x000fc40007f7e0ff */
[----:B------:R-:W-:Y:S01]  /*2230*/  ISETP.GE.U32.AND P6, PT, R17, 0x7fffff5a, PT ;  /* 0x7fffff5a1100780c */ /* 0x000fe20003fc6070 */
[C---:B------:R-:W-:Y:S01]  /*2240*/  VIADD R17, R108.reuse, 0xffffffd8 ;  /* 0xffffffd86c117836 */ /* 0x040fe20000000000 */
[----:B------:R-:W-:Y:S01]  /*2250*/  LEA.HI.X.SX32 R78, R7, R2, 0x1, P3 ;  /* 0x00000002074e7211 */ /* 0x000fe200018f0eff */
[----:B0-----:R-:W-:Y:S02]  /*2260*/  @!P5 IMAD.MOV.U32 R4, RZ, RZ, R75 ;  /* 0x000000ffff04d224 */ /* 0x001fe400078e004b */
[----:B------:R-:W-:Y:S01]  /*2270*/  @!P5 IMAD.MOV.U32 R5, RZ, RZ, R76 ;  /* 0x000000ffff05d224 */ /* 0x000fe200078e004c */
[----:B------:R-:W-:Y:S01]  /*2280*/  PRMT R27, RZ, 0x7610, R27 ;  /* 0x00007610ff1b7816 */ /* 0x000fe2000000001b */
[----:B------:R-:W-:-:S03]  /*2290*/  VIADD R18, R108, 0xffffffb2 ;  /* 0xffffffb26c127836 */ /* 0x000fc60000000000 */
[----:B------:R0:W2:Y:S01]  /*22a0*/  @!P5 LDG.E.U16 R28, desc[UR20][R4.64] ;  /* 0x00000014041cd981 */ /* 0x0000a2000c1e1500 */
[----:B------:R-:W-:Y:S01]  /*22b0*/  ISETP.GE.U32.AND P5, PT, R17, 0x7fffff59, PT ;  /* 0x7fffff591100780c */ /* 0x000fe20003fa6070 */
[C---:B------:R-:W-:Y:S02]  /*22c0*/  IMAD R17, R106.reuse, 0x4c, RZ ;  /* 0x0000004c6a117824 */ /* 0x040fe400078e02ff */
[----:B------:R-:W-:Y:S01]  /*22d0*/  IMAD R19, R106, 0x98, RZ ;  /* 0x000000986a137824 */ /* 0x000fe200078e02ff */
[----:B------:R-:W-:Y:S01]  /*22e0*/  ISETP.GE.U32.AND P2, PT, R18, 0x7fffff33, PT ;  /* 0x7fffff331200780c */ /* 0x000fe20003f46070 */
[----:B0-----:R-:W-:Y:S02]  /*22f0*/  @!P4 IMAD.MOV.U32 R4, RZ, RZ, R77 ;  /* 0x000000ffff04c224 */ /* 0x001fe400078e004d */
[----:B------:R-:W-:Y:S01]  /*2300*/  @!P4 IMAD.MOV.U32 R5, RZ, RZ, R78 ;  /* 0x000000ffff05c224 */ /* 0x000fe200078e004e */
[----:B------:R-:W-:Y:S01]  /*2310*/  IADD3 R214, P3, PT, R17, R0, RZ ;  /* 0x0000000011d67210 */ /* 0x000fe20007f7e0ff */
[----:B------:R-:W-:-:S03]  /*2320*/  VIADD R7, R108, 0xffffffb1 ;  /* 0xffffffb16c077836 */ /* 0x000fc60000000000 */
[----:B------:R0:W2:Y:S01]  /*2330*/  @!P4 LDG.E.U16 R27, desc[UR20][R4.64] ;  /* 0x00000014041bc981 */ /* 0x0000a2000c1e1500 */
[----:B------:R-:W-:Y:S01]  /*2340*/  IADD3 R18, P4, PT, R19, R0, RZ ;  /* 0x0000000013127210 */ /* 0x000fe20007f9e0ff */
[C---:B------:R-:W-:Y:S01]  /*2350*/  IMAD R19, R106.reuse, 0x9a, RZ ;  /* 0x0000009a6a137824 */ /* 0x040fe200078e02ff */
[-C--:B------:R-:W-:Y:S01]  /*2360*/  LEA.HI.X.SX32 R213, R213, R2.reuse, 0x1, P3 ;  /* 0x00000002d5d57211 */ /* 0x080fe200018f0eff */
[----:B------:R-:W-:Y:S01]  /*2370*/  STL [R1+0x8c], R29 ;  /* 0x00008c1d01007387 */ /* 0x000fe20000100800 */
[----:B------:R-:W-:Y:S01]  /*2380*/  ISETP.GE.U32.AND P3, PT, R7, 0x7fffff32, PT ;  /* 0x7fffff320700780c */ /* 0x000fe20003f66070 */
[----:B------:R-:W-:Y:S02]  /*2390*/  IMAD R7, R106, 0x4d, RZ ;  /* 0x0000004d6a077824 */ /* 0x000fe400078e02ff */
[----:B------:R1:W-:Y:S01]  /*23a0*/  STL [R1+0x88], R33 ;  /* 0x0000882101007387 */ /* 0x0003e20000100800 */
[----:B0-----:R-:W-:Y:S01]  /*23b0*/  @!P0 IMAD.MOV.U32 R4, RZ, RZ, R18 ;  /* 0x000000ffff048224 */ /* 0x001fe200078e0012 */
[----:B-1----:R-:W-:-:S02]  /*23c0*/  LEA.HI.X.SX32 R33, R17, R2, 0x1, P4 ;  /* 0x0000000211217211 */ /* 0x002fc400020f0eff */
[----:B------:R-:W-:-:S03]  /*23d0*/  IADD3 R29, P4, PT, R19, R0, RZ ;  /* 0x00000000131d7210 */ /* 0x000fc60007f9e0ff */
[----:B------:R-:W-:Y:S01]  /*23e0*/  @!P0 IMAD.MOV.U32 R5, RZ, RZ, R33 ;  /* 0x000000ffff058224 */ /* 0x000fe200078e0021 */
[----:B------:R-:W-:Y:S01]  /*23f0*/  LEA.HI.X.SX32 R19, R7, R2, 0x1, P4 ;  /* 0x0000000207137211 */ /* 0x000fe200020f0eff */
[----:B------:R-:W-:-:S03]  /*2400*/  IMAD R7, R106, 0x4e, RZ ;  /* 0x0000004e6a077824 */ /* 0x000fc600078e02ff */
[----:B------:R0:W2:Y:S01]  /*2410*/  @!P0 LDG.E.U16 R43, desc[UR20][R4.64] ;  /* 0x00000014042b8981 */ /* 0x0000a2000c1e1500 */
[----:B------:R-:W-:-:S03]  /*2420*/  VIADD R17, R108, 0xffffffb0 ;  /* 0xffffffb06c117836 */ /* 0x000fc60000000000 */
[----:B------:R-:W-:Y:S01]  /*2430*/  STL [R1+0x94], R18 ;  /* 0x0000941201007387 */ /* 0x000fe20000100800 */
[----:B0-----:R-:W-:Y:S02]  /*2440*/  @!P2 IMAD.MOV.U32 R4, RZ, RZ, R29 ;  /* 0x000000ffff04a224 */ /* 0x001fe400078e001d */
[----:B------:R-:W-:Y:S01]  /*2450*/  @!P2 IMAD.MOV.U32 R5, RZ, RZ, R19 ;  /* 0x000000ffff05a224 */ /* 0x000fe200078e0013 */
[----:B------:R-:W-:Y:S04]  /*2460*/  STL [R1+0x90], R33 ;  /* 0x0000902101007387 */ /* 0x000fe80000100800 */
[----:B------:R-:W-:Y:S04]  /*2470*/  STL [R1+0x9c], R29 ;  /* 0x00009c1d01007387 */ /* 0x000fe80000100800 */
[----:B------:R0:W2:Y:S01]  /*2480*/  @!P2 LDG.E.U16 R42, desc[UR20][R4.64] ;  /* 0x00000014042aa981 */ /* 0x0000a2000c1e1500 */
[----:B------:R-:W-:-:S03]  /*2490*/  IADD3 R216, P2, PT, R7, R0, RZ ;  /* 0x0000000007d87210 */ /* 0x000fc60007f5e0ff */
[----:B------:R1:W-:Y:S01]  /*24a0*/  STL [R1+0x98], R19 ;  /* 0x0000981301007387 */ /* 0x0003e20000100800 */
[----:B------:R-:W-:Y:S01]  /*24b0*/  ISETP.GE.U32.AND P0, PT, R17, 0x7fffff31, PT ;  /* 0x7fffff311100780c */ /* 0x000fe20003f06070 */
[----:B------:R-:W-:Y:S02]  /*24c0*/  VIADD R17, R108, 0xffffffae ;  /* 0xffffffae6c117836 */ /* 0x000fe40000000000 */
[----:B0-----:R-:W-:Y:S02]  /*24d0*/  @!P6 IMAD.MOV.U32 R4, RZ, RZ, R214 ;  /* 0x000000ffff04e224 */ /* 0x001fe400078e00d6 */
[----:B------:R-:W-:Y:S02]  /*24e0*/  @!P6 IMAD.MOV.U32 R5, RZ, RZ, R213 ;  /* 0x000000ffff05e224 */ /* 0x000fe400078e00d5 */
[----:B-1----:R-:W-:Y:S01]  /*24f0*/  IMAD R19, R106, 0x9c, RZ ;  /* 0x0000009c6a137824 */ /* 0x002fe200078e02ff */
[----:B------:R-:W-:Y:S01]  /*2500*/  LEA.HI.X.SX32 R215, R215, R2, 0x1, P2 ;  /* 0x00000002d7d77211 */ /* 0x000fe200010f0eff */
[C---:B------:R-:W-:Y:S01]  /*2510*/  VIADD R18, R108.reuse, 0xffffffaf ;  /* 0xffffffaf6c127836 */ /* 0x040fe20000000000 */
[----:B------:R0:W2:Y:S02]  /*2520*/  @!P6 LDG.E.U16 R45, desc[UR20][R4.64] ;  /* 0x00000014042de981 */ /* 0x0000a4000c1e1500 */
[----:B------:R-:W-:Y:S01]  /*2530*/  IADD3 R29, P6, PT, R19, R0, RZ ;  /* 0x00000000131d7210 */ /* 0x000fe20007fde0ff */
[----:B------:R-:W-:Y:S01]  /*2540*/  @!P5 IMAD.MOV.U32 R217, RZ, RZ, R215 ;  /* 0x000000ffffd9d224 */ /* 0x000fe200078e00d7 */
[----:B------:R-:W-:Y:S01]  /*2550*/  ISETP.GE.U32.AND P2, PT, R17, 0x7fffff2f, PT ;  /* 0x7fffff2f1100780c */ /* 0x000fe20003f46070 */
[----:B------:R-:W-:Y:S01]  /*2560*/  VIADD R17, R108, 0xffffffd7 ;  /* 0xffffffd76c117836 */ /* 0x000fe20000000000 */
[----:B------:R-:W-:Y:S01]  /*2570*/  LEA.HI.X.SX32 R33, R7, R2, 0x1, P6 ;  /* 0x0000000207217211 */ /* 0x000fe200030f0eff */
[----:B0-----:R-:W-:Y:S01]  /*2580*/  IMAD R5, R106, 0x9e, RZ ;  /* 0x0000009e6a057824 */ /* 0x001fe200078e02ff */
[----:B------:R-:W-:Y:S01]  /*2590*/  ISETP.GE.U32.AND P4, PT, R18, 0x7fffff30, PT ;  /* 0x7fffff301200780c */ /* 0x000fe20003f86070 */
[----:B------:R-:W-:Y:S01]  /*25a0*/  IMAD R7, R106, 0x4f, RZ ;  /* 0x0000004f6a077824 */ /* 0x000fe200078e02ff */
[----:B------:R-:W2:Y:S02]  /*25b0*/  @!P5 LDG.E.U16 R44, desc[UR20][R216.64] ;  /* 0x00000014d82cd981 */ /* 0x000ea4000c1e1500 */
[----:B------:R-:W-:Y:S01]  /*25c0*/  IADD3 R18, P6, PT, R5, R0, RZ ;  /* 0x0000000005127210 */ /* 0x000fe20007fde0ff */
[----:B------:R-:W-:Y:S01]  /*25d0*/  @!P3 IMAD.MOV.U32 R4, RZ, RZ, R29 ;  /* 0x000000ffff04b224 */ /* 0x000fe200078e001d */
[----:B------:R-:W-:Y:S01]  /*25e0*/  ISETP.GE.U32.AND P5, PT, R17, 0x7fffff58, PT ;  /* 0x7fffff581100780c */ /* 0x000fe20003fa6070 */
[----:B------:R0:W-:Y:S01]  /*25f0*/  STL [R1+0xa4], R29 ;  /* 0x0000a41d01007387 */ /* 0x0001e20000100800 */
[----:B------:R-:W-:-:S02]  /*2600*/  @!P3 IMAD.MOV.U32 R5, RZ, RZ, R33 ;  /* 0x000000ffff05b224 */ /* 0x000fc400078e0021 */
[----:B------:R-:W-:Y:S02]  /*2610*/  VIADD R17, R108, 0xffffffd6 ;  /* 0xffffffd66c117836 */ /* 0x000fe40000000000 */
[----:B------:R-:W-:Y:S01]  /*2620*/  IMAD R19, R106, 0xa0, RZ ;  /* 0x000000a06a137824 */ /* 0x000fe200078e02ff */
[----:B------:R1:W2:Y:S01]  /*2630*/  @!P3 LDG.E.U16 R47, desc[UR20][R4.64] ;  /* 0x00000014042fb981 */ /* 0x0002a2000c1e1500 */
[----:B0-----:R-:W-:-:S03]  /*2640*/  LEA.HI.X.SX32 R29, R7, R2, 0x1, P6 ;  /* 0x00000002071d7211 */ /* 0x001fc600030f0eff */
[----:B------:R0:W-:Y:S01]  /*2650*/  STL [R1+0xa0], R33 ;  /* 0x0000a02101007387 */ /* 0x0001e20000100800 */
[----:B------:R-:W-:Y:S01]  /*2660*/  ISETP.GE.U32.AND P3, PT, R17, 0x7fffff57, PT ;  /* 0x7fffff571100780c */ /* 0x000fe20003f66070 */
[----:B------:R-:W-:Y:S02]  /*2670*/  VIADD R17, R108, 0xffffffad ;  /* 0xffffffad6c117836 */ /* 0x000fe40000000000 */
[C---:B------:R-:W-:Y:S02]  /*2680*/  IMAD R7, R106.reuse, 0x50, RZ ;  /* 0x000000506a077824 */ /* 0x040fe400078e02ff */
[----:B-1----:R-:W-:Y:S02]  /*2690*/  @!P0 IMAD.MOV.U32 R4, RZ, RZ, R18 ;  /* 0x000000ffff048224 */ /* 0x002fe400078e0012 */
[----:B------:R-:W-:Y:S01]  /*26a0*/  @!P0 IMAD.MOV.U32 R5, RZ, RZ, R29 ;  /* 0x000000ffff058224 */ /* 0x000fe200078e001d */
[----:B0-----:R-:W-:Y:S01]  /*26b0*/  IADD3 R33, P6, PT, R19, R0, RZ ;  /* 0x0000000013217210 */ /* 0x001fe20007fde0ff */
[----:B------:R-:W-:Y:S01]  /*26c0*/  IMAD R19, R106, 0xa2, RZ ;  /* 0x000000a26a137824 */ /* 0x000fe200078e02ff */
[----:B------:R-:W-:Y:S02]  /*26d0*/  STL [R1+0xac], R18 ;  /* 0x0000ac1201007387 */ /* 0x000fe40000100800 */
[----:B------:R-:W-:-:S02]  /*26e0*/  LEA.HI.X.SX32 R64, R7, R2, 0x1, P6 ;  /* 0x0000000207407211 */ /* 0x000fc400030f0eff */
[----:B------:R0:W2:Y:S01]  /*26f0*/  @!P0 LDG.E.U16 R46, desc[UR20][R4.64] ;  /* 0x00000014042e8981 */ /* 0x0000a2000c1e1500 */
[----:B------:R-:W-:Y:S01]  /*2700*/  ISETP.GE.U32.AND P0, PT, R17, 0x7fffff2e, PT ;  /* 0x7fffff2e1100780c */ /* 0x000fe20003f06070 */
[C---:B------:R-:W-:Y:S02]  /*2710*/  IMAD R17, R106.reuse, 0x51, RZ ;  /* 0x000000516a117824 */ /* 0x040fe400078e02ff */
[----:B------:R1:W-:Y:S01]  /*2720*/  STL [R1+0xa8], R29 ;  /* 0x0000a81d01007387 */ /* 0x0003e20000100800 */
[----:B0-----:R-:W-:Y:S01]  /*2730*/  @!P4 IMAD.MOV.U32 R4, RZ, RZ, R33 ;  /* 0x000000ffff04c224 */ /* 0x001fe200078e0021 */
[----:B-1----:R-:W-:Y:S01]  /*2740*/  IADD3 R29, P6, PT, R19, R0, RZ ;  /* 0x00000000131d7210 */ /* 0x002fe20007fde0ff */
[----:B------:R-:W-:Y:S02]  /*2750*/  @!P4 IMAD.MOV.U32 R5, RZ, RZ, R64 ;  /* 0x000000ffff05c224 */ /* 0x000fe400078e0040 */
[----:B------:R-:W-:Y:S01]  /*2760*/  IMAD R19, R106, 0x28, RZ ;  /* 0x000000286a137824 */ /* 0x000fe200078e02ff */
[----:B------:R-:W-:-:S02]  /*2770*/  LEA.HI.X.SX32 R17, R17, R2, 0x1, P6 ;  /* 0x0000000211117211 */ /* 0x000fc400030f0eff */
[----:B------:R-:W-:Y:S01]  /*2780*/  IADD3 R218, P6, PT, R7, R0, RZ ;  /* 0x0000000007da7210 */ /* 0x000fe20007fde0ff */
[----:B------:R-:W-:Y:S01]  /*2790*/  STL [R1+0xb4], R33 ;  /* 0x0000b42101007387 */ /* 0x000fe20000100800 */
[----:B------:R-:W-:-:S03]  /*27a0*/  IMAD R7, R106, 0x52, RZ ;  /* 0x000000526a077824 */ /* 0x000fc600078e02ff */
[----:B------:R0:W2:Y:S01]  /*27b0*/  @!P4 LDG.E.U16 R49, desc[UR20][R4.64] ;  /* 0x000000140431c981 */ /* 0x0000a2000c1e1500 */
[----:B------:R-:W-:-:S03]  /*27c0*/  LEA.HI.X.SX32 R217, R19, R2, 0x1, P6 ;  /* 0x0000000213d97211 */ /* 0x000fc600030f0eff */
[----:B------:R-:W-:Y:S04]  /*27d0*/  STL [R1+0xb0], R64 ;  /* 0x0000b04001007387 */ /* 0x000fe80000100800 */
[----:B------:R1:W-:Y:S01]  /*27e0*/  STL [R1+0xbc], R29 ;  /* 0x0000bc1d01007387 */ /* 0x0003e20000100800 */
[----:B0-----:R-:W-:Y:S02]  /*27f0*/  @!P2 IMAD.MOV.U32 R4, RZ, RZ, R29 ;  /* 0x000000ffff04a224 */ /* 0x001fe400078e001d */
[----:B------:R-:W-:Y:S01]  /*2800*/  @!P2 IMAD.MOV.U32 R5, RZ, RZ, R17 ;  /* 0x000000ffff05a224 */ /* 0x000fe200078e0011 */
[----:B------:R0:W-:Y:S01]  /*2810*/  STL [R1+0xb8], R17 ;  /* 0x0000b81101007387 */ /* 0x0001e20000100800 */
[----:B------:R-:W-:-:S03]  /*2820*/  IADD3 R220, P6, PT, R7, R0, RZ ;  /* 0x0000000007dc7210 */ /* 0x000fc60007fde0ff */
[----:B------:R4:W2:Y:S01]  /*2830*/  @!P2 LDG.E.U16 R48, desc[UR20][R4.64] ;  /* 0x000000140430a981 */ /* 0x0008a2000c1e1500 */
[----:B-1----:R-:W-:Y:S02]  /*2840*/  IMAD R29, R106, 0xa4, RZ ;  /* 0x000000a46a1d7824 */ /* 0x002fe400078e02ff */
[C---:B0-----:R-:W-:Y:S01]  /*2850*/  VIADD R17, R108.reuse, 0xfffffffb ;  /* 0xfffffffb6c117836 */ /* 0x041fe20000000000 */
[----:B------:R-:W-:Y:S01]  /*2860*/  LEA.HI.X.SX32 R219, R219, R2, 0x1, P6 ;  /* 0x00000002dbdb7211 */ /* 0x000fe200030f0eff */
[C---:B------:R-:W-:Y:S02]  /*2870*/  VIADD R18, R108.reuse, 0xffffffac ;  /* 0xffffffac6c127836 */ /* 0x040fe40000000000 */
[----:B----4-:R-:W-:Y:S02]  /*2880*/  @!P5 IMAD.MOV.U32 R4, RZ, RZ, R218 ;  /* 0x000000ffff04d224 */ /* 0x010fe400078e00da */
[----:B------:R-:W-:Y:S01]  /*2890*/  @!P5 IMAD.MOV.U32 R5, RZ, RZ, R217 ;  /* 0x000000ffff05d224 */ /* 0x000fe200078e00d9 */
[----:B------:R-:W-:Y:S01]  /*28a0*/  ISETP.GE.U32.AND P2, PT, R17, 0x7fffff7c, PT ;  /* 0x7fffff7c1100780c */ /* 0x000fe20003f46070 */
[----:B------:R-:W-:Y:S01]  /*28b0*/  VIADD R17, R108, 0xfffffffa ;  /* 0xfffffffa6c117836 */ /* 0x000fe20000000000 */
[----:B------:R-:W-:-:S02]  /*28c0*/  IADD3 R33, P6, PT, R29, R0, RZ ;  /* 0x000000001d217210 */ /* 0x000fc40007fde0ff */
[----:B------:R0:W4:Y:S01]  /*28d0*/  @!P5 LDG.E.U16 R119, desc[UR20][R4.64] ;  /* 0x000000140477d981 */ /* 0x000122000c1e1500 */
[----:B------:R-:W-:Y:S01]  /*28e0*/  ISETP.GE.U32.AND P4, PT, R18, 0x7fffff2d, PT ;  /* 0x7fffff2d1200780c */ /* 0x000fe20003f86070 */
[----:B------:R-:W-:Y:S01]  /*28f0*/  @!P3 IMAD.MOV.U32 R221, RZ, RZ, R219 ;  /* 0x000000ffffddb224 */ /* 0x000fe200078e00db */
[----:B------:R-:W-:Y:S01]  /*2900*/  ISETP.GE.U32.AND P5, PT, R17, 0x7fffff7b, PT ;  /* 0x7fffff7b1100780c */ /* 0x000fe20003fa6070 */
[----:B------:R-:W-:Y:S01]  /*2910*/  VIADD R17, R108, 0xffffffeb ;  /* 0xffffffeb6c117836 */ /* 0x000fe20000000000 */
[----:B------:R-:W-:Y:S01]  /*2920*/  LEA.HI.X.SX32 R64, R7, R2, 0x1, P6 ;  /* 0x0000000207407211 */ /* 0x000fe200030f0eff */
[C---:B------:R-:W-:Y:S01]  /*2930*/  IMAD R7, R106.reuse, 0x53, RZ ;  /* 0x000000536a077824 */ /* 0x040fe200078e02ff */
[----:B------:R-:W4:Y:S01]  /*2940*/  @!P3 LDG.E.U16 R118, desc[UR20][R220.64] ;  /* 0x00000014dc76b981 */ /* 0x000f22000c1e1500 */
[----:B0-----:R-:W-:Y:S01]  /*2950*/  IMAD R5, R106, 0xa6, RZ ;  /* 0x000000a66a057824 */ /* 0x001fe200078e02ff */
[----:B------:R-:W-:Y:S01]  /*2960*/  ISETP.GE.U32.AND P3, PT, R17, 0x7fffff6c, PT ;  /* 0x7fffff6c1100780c */ /* 0x000fe20003f66070 */
[----:B------:R-:W-:-:S03]  /*2970*/  @!P0 IMAD.MOV.U32 R4, RZ, RZ, R33 ;  /* 0x000000ffff048224 */ /* 0x000fc600078e0021 */
[----:B------:R-:W-:Y:S01]  /*2980*/  IADD3 R18, P6, PT, R5, R0, RZ ;  /* 0x0000000005127210 */ /* 0x000fe20007fde0ff */
[----:B------:R-:W-:Y:S02]  /*2990*/  @!P0 IMAD.MOV.U32 R5, RZ, RZ, R64 ;  /* 0x000000ffff058224 */ /* 0x000fe400078e0040 */
[C---:B------:R-:W-:Y:S01]  /*29a0*/  VIADD R17, R108.reuse, 0xffffffea ;  /* 0xffffffea6c117836 */ /* 0x040fe20000000000 */
[----:B------:R-:W-:Y:S02]  /*29b0*/  LEA.HI.X.SX32 R29, R7, R2, 0x1, P6 ;  /* 0x00000002071d7211 */ /* 0x000fe400030f0eff */
[----:B------:R0:W2:Y:S02]  /*29c0*/  @!P0 LDG.E.U16 R148, desc[UR20][R4.64] ;  /* 0x0000001404948981 */ /* 0x0000a4000c1e1500 */
[----:B------:R-:W-:Y:S01]  /*29d0*/  ISETP.GE.U32.AND P0, PT, R17, 0x7fffff6b, PT ;  /* 0x7fffff6b1100780c */ /* 0x000fe20003f06070 */
[----:B------:R-:W-:Y:S01]  /*29e0*/  VIADD R17, R108, 0xffffffab ;  /* 0xffffffab6c117836 */ /* 0x000fe20000000000 */
[C---:B------:R-:W-:Y:S01]  /*29f0*/  LEA R79, P6, R106.reuse, R0, 0x3 ;  /* 0x000000006a4f7211 */ /* 0x040fe200078c18ff */
[----:B------:R-:W-:-:S02]  /*2a00*/  IMAD.SHL.U32 R7, R106, 0x4, RZ ;  /* 0x000000046a077824 */ /* 0x000fc400078e00ff */
[----:B0-----:R-:W-:Y:S02]  /*2a10*/  @!P4 IMAD.MOV.U32 R4, RZ, RZ, R18 ;  /* 0x000000ffff04c224 */ /* 0x001fe400078e0012 */
[----:B------:R-:W-:-:S05]  /*2a20*/  @!P4 IMAD.MOV.U32 R5, RZ, RZ, R29 ;  /* 0x000000ffff05c224 */ /* 0x000fca00078e001d */
[----:B------:R0:W2:Y:S01]  /*2a30*/  @!P4 LDG.E.U16 R147, desc[UR20][R4.64] ;  /* 0x000000140493c981 */ /* 0x0000a2000c1e1500 */
[----:B------:R-:W-:Y:S01]  /*2a40*/  ISETP.GE.U32.AND P4, PT, R17, 0x7fffff2c, PT ;  /* 0x7fffff2c1100780c */ /* 0x000fe20003f86070 */
[C---:B------:R-:W-:Y:S01]  /*2a50*/  IMAD R17, R106.reuse, 0xa, RZ ;  /* 0x0000000a6a117824 */ /* 0x040fe200078e02ff */
[----:B------:R-:W-:Y:S01]  /*2a60*/  LEA.HI.X.SX32 R80, R7, R2, 0x1, P6 ;  /* 0x0000000207507211 */ /* 0x000fe200030f0eff */
[----:B------:R-:W-:-:S03]  /*2a70*/  IMAD R7, R106, 0x5, RZ ;  /* 0x000000056a077824 */ /* 0x000fc600078e02ff */
[----:B------:R-:W-:Y:S01]  /*2a80*/  IADD3 R81, P6, PT, R17, R0, RZ ;  /* 0x0000000011517210 */ /* 0x000fe20007fde0ff */
[----:B0-----:R-:W-:-:S03]  /*2a90*/  @!P2 IMAD.MOV.U32 R4, RZ, RZ, R79 ;  /* 0x000000ffff04a224 */ /* 0x001fc600078e004f */
[----:B------:R-:W-:Y:S01]  /*2aa0*/  LEA.HI.X.SX32 R82, R7, R2, 0x1, P6 ;  /* 0x0000000207527211 */ /* 0x000fe200030f0eff */
[----:B------:R-:W-:Y:S01]  /*2ab0*/  @!P2 IMAD.MOV.U32 R5, RZ, RZ, R80 ;  /* 0x000000ffff05a224 */ /* 0x000fe200078e0050 */
[----:B------:R-:W-:Y:S01]  /*2ac0*/  IADD3 R156, P6, PT, R19, R0, RZ ;  /* 0x00000000139c7210 */ /* 0x000fe20007fde0ff */
[----:B------:R-:W-:-:S03]  /*2ad0*/  VIADD R7, R108, 0xffffffd5 ;  /* 0xffffffd56c077836 */ /* 0x000fc60000000000 */
[----:B------:R0:W2:Y:S01]  /*2ae0*/  @!P2 LDG.E.U16 R159, desc[UR20][R4.64] ;  /* 0x00000014049fa981 */ /* 0x0000a2000c1e1500 */
[----:B------:R-:W-:Y:S01]  /*2af0*/  IMAD R221, R106, 0x2a, RZ ;  /* 0x0000002a6add7824 */ /* 0x000fe200078e02ff */
[----:B------:R-:W-:Y:S01]  /*2b00*/  LEA.HI.X.SX32 R155, R83, R2, 0x1, P6 ;  /* 0x00000002539b7211 */ /* 0x000fe200030f0eff */
[----:B0-----:R-:W-:Y:S02]  /*2b10*/  @!P5 IMAD.MOV.U32 R4, RZ, RZ, R81 ;  /* 0x000000ffff04d224 */ /* 0x001fe400078e0051 */
[----:B------:R-:W-:Y:S01]  /*2b20*/  @!P5 IMAD.MOV.U32 R5, RZ, RZ, R82 ;  /* 0x000000ffff05d224 */ /* 0x000fe200078e0052 */
[----:B------:R-:W-:-:S04]  /*2b30*/  IADD3 R161, P6, PT, R221, R0, RZ ;  /* 0x00000000dda17210 */ /* 0x000fc80007fde0ff */
[----:B------:R0:W2:Y:S01]  /*2b40*/  @!P5 LDG.E.U16 R151, desc[UR20][R4.64] ;  /* 0x000000140497d981 */ /* 0x0000a2000c1e1500 */
[----:B------:R-:W-:Y:S01]  /*2b50*/  ISETP.GE.U32.AND P5, PT, R7, 0x7fffff56, PT ;  /* 0x7fffff560700780c */ /* 0x000fe20003fa6070 */
[C---:B------:R-:W-:Y:S02]  /*2b60*/  IMAD R7, R106.reuse, 0x15, RZ ;  /* 0x000000156a077824 */ /* 0x040fe400078e02ff */
[----:B------:R-:W-:Y:S03]  /*2b70*/  STL [R1+0xc4], R33 ;  /* 0x0000c42101007387 */ /* 0x000fe60000100800 */
[----:B------:R-:W-:Y:S01]  /*2b80*/  LEA.HI.X.SX32 R160, R7, R2, 0x1, P6 ;  /* 0x0000000207a07211 */ /* 0x000fe200030f0eff */
[----:B0-----:R-:W-:Y:S02]  /*2b90*/  @!P3 IMAD.MOV.U32 R4, RZ, RZ, R156 ;  /* 0x000000ffff04b224 */ /* 0x001fe400078e009c */
[----:B------:R-:W-:Y:S01]  /*2ba0*/  @!P3 IMAD.MOV.U32 R5, RZ, RZ, R155 ;  /* 0x000000ffff05b224 */ /* 0x000fe200078e009b */
[----:B------:R-:W-:Y:S01]  /*2bb0*/  STL [R1+0xc0], R64 ;  /* 0x0000c04001007387 */ /* 0x000fe20000100800 */
[----:B------:R-:W-:-:S03]  /*2bc0*/  IMAD R19, R106, 0x54, RZ ;  /* 0x000000546a137824 */ /* 0x000fc600078e02ff */
[----:B------:R0:W-:Y:S04]  /*2bd0*/  STL [R1+0xcc], R18 ;  /* 0x0000cc1201007387 */ /* 0x0001e80000100800 */
[----:B------:R1:W2:Y:S04]  /*2be0*/  @!P3 LDG.E.U16 R169, desc[UR20][R4.64] ;  /* 0x0000001404a9b981 */ /* 0x0002a8000c1e1500 */
[----:B------:R3:W-:Y:S01]  /*2bf0*/  STL [R1+0xc8], R29 ;  /* 0x0000c81d01007387 */ /* 0x0007e20000100800 */
[----:B0-----:R-:W-:Y:S02]  /*2c00*/  VIADD R18, R108, 0xffffffaa ;  /* 0xffffffaa6c127836 */ /* 0x001fe40000000000 */
[----:B-1----:R-:W-:-:S02]  /*2c10*/  @!P0 IMAD.MOV.U32 R4, RZ, RZ, R161 ;  /* 0x000000ffff048224 */ /* 0x002fc400078e00a1 */
[----:B------:R-:W-:Y:S02]  /*2c20*/  @!P0 IMAD.MOV.U32 R5, RZ, RZ, R160 ;  /* 0x000000ffff058224 */ /* 0x000fe400078e00a0 */
[----:B---3--:R-:W-:Y:S01]  /*2c30*/  IMAD R29, R106, 0xa8, RZ ;  /* 0x000000a86a1d7824 */ /* 0x008fe200078e02ff */
[-C--:B------:R-:W-:Y:S01]  /*2c40*/  IADD3 R222, P6, PT, R19, R0.reuse, RZ ;  /* 0x0000000013de7210 */ /* 0x080fe20007fde0ff */
[----:B------:R-:W-:Y:S01]  /*2c50*/  VIADD R7, R108, 0xffffffa9 ;  /* 0xffffffa96c077836 */ /* 0x000fe20000000000 */
[----:B------:R0:W3:Y:S02]  /*2c60*/  @!P0 LDG.E.U16 R168, desc[UR20][R4.64] ;  /* 0x0000001404a88981 */ /* 0x0000e4000c1e1500 */
[----:B------:R-:W-:Y:S01]  /*2c70*/  IADD3 R64, P0, PT, R29, R0, RZ ;  /* 0x000000001d407210 */ /* 0x000fe20007f1e0ff */
[----:B------:R-:W-:Y:S01]  /*2c80*/  IMAD R29, R106, 0xaa, RZ ;  /* 0x000000aa6a1d7824 */ /* 0x000fe200078e02ff */
[----:B------:R-:W-:Y:S02]  /*2c90*/  ISETP.GE.U32.AND P2, PT, R18, 0x7fffff2b, PT ;  /* 0x7fffff2b1200780c */ /* 0x000fe40003f46070 */
[----:B------:R-:W-:-:S02]  /*2ca0*/  LEA.HI.X.SX32 R221, R221, R2, 0x1, P6 ;  /* 0x00000002dddd7211 */ /* 0x000fc400030f0eff */
[----:B------:R-:W-:Y:S01]  /*2cb0*/  ISETP.GE.U32.AND P6, PT, R7, 0x7fffff2a, PT ;  /* 0x7fffff2a0700780c */ /* 0x000fe20003fc6070 */
[----:B------:R-:W-:Y:S01]  /*2cc0*/  IMAD R7, R106, 0x55, RZ ;  /* 0x000000556a077824 */ /* 0x000fe200078e02ff */
[----:B------:R-:W-:Y:S02]  /*2cd0*/  LEA.HI.X.SX32 R66, R19, R2, 0x1, P0 ;  /* 0x0000000213427211 */ /* 0x000fe400000f0eff */
[----:B------:R-:W-:Y:S01]  /*2ce0*/  IADD3 R33, P0, PT, R29, R0, RZ ;  /* 0x000000001d217210 */ /* 0x000fe20007f1e0ff */
[----:B0-----:R-:W-:Y:S02]  /*2cf0*/  @!P4 IMAD.MOV.U32 R4, RZ, RZ, R64 ;  /* 0x000000ffff04c224 */ /* 0x001fe400078e0040 */
[----:B------:R-:W-:Y:S01]  /*2d00*/  @!P4 IMAD.MOV.U32 R5, RZ, RZ, R66 ;  /* 0x000000ffff05c224 */ /* 0x000fe200078e0042 */
[----:B------:R-:W-:Y:S01]  /*2d10*/  LEA.HI.X.SX32 R29, R7, R2, 0x1, P0 ;  /* 0x00000002071d7211 */ /* 0x000fe200000f0eff */
[----:B------:R-:W-:-:S03]  /*2d20*/  VIADD R18, R108, 0xffffffd4 ;  /* 0xffffffd46c127836 */ /* 0x000fc60000000000 */
[----:B------:R0:W2:Y:S01]  /*2d30*/  @!P4 LDG.E.U16 R166, desc[UR20][R4.64] ;  /* 0x0000001404a6c981 */ /* 0x0000a2000c1e1500 */
[----:B------:R-:W-:Y:S01]  /*2d40*/  VIADD R19, R108, 0xffffffa7 ;  /* 0xffffffa76c137836 */ /* 0x000fe20000000000 */
[----:B------:R-:W-:Y:S01]  /*2d50*/  ISETP.GE.U32.AND P3, PT, R18, 0x7fffff55, PT ;  /* 0x7fffff551200780c */ /* 0x000fe20003f66070 */
[C---:B------:R-:W-:Y:S02]  /*2d60*/  IMAD R7, R106.reuse, 0x56, RZ ;  /* 0x000000566a077824 */ /* 0x040fe400078e02ff */
[----:B0-----:R-:W-:Y:S02]  /*2d70*/  @!P2 IMAD.MOV.U32 R4, RZ, RZ, R33 ;  /* 0x000000ffff04a224 */ /* 0x001fe400078e0021 */
[----:B------:R-:W-:Y:S01]  /*2d80*/  @!P2 IMAD.MOV.U32 R5, RZ, RZ, R29 ;  /* 0x000000ffff05a224 */ /* 0x000fe200078e001d */
[----:B------:R-:W-:Y:S01]  /*2d90*/  ISETP.GE.U32.AND P0, PT, R19, 0x7fffff28, PT ;  /* 0x7fffff281300780c */ /* 0x000fe20003f06070 */
[----:B------:R-:W-:-:S03]  /*2da0*/  IMAD R19, R106, 0xac, RZ ;  /* 0x000000ac6a137824 */ /* 0x000fc600078e02ff */
[----:B------:R0:W2:Y:S01]  /*2db0*/  @!P2 LDG.E.U16 R163, desc[UR20][R4.64] ;  /* 0x0000001404a3a981 */ /* 0x0000a2000c1e1500 */
[----:B------:R-:W-:Y:S01]  /*2dc0*/  IADD3 R224, P2, PT, R7, R0, RZ ;  /* 0x0000000007e07210 */ /* 0x000fe20007f5e0ff */
[----:B------:R-:W-:Y:S02]  /*2dd0*/  VIADD R18, R108, 0xffffffa8 ;  /* 0xffffffa86c127836 */ /* 0x000fe40000000000 */
[----:B------:R-:W-:Y:S01]  /*2de0*/  STL [R1+0xd4], R64 ;  /* 0x0000d44001007387 */ /* 0x000fe20000100800 */
[----:B------:R-:W-:Y:S01]  /*2df0*/  LEA.HI.X.SX32 R223, R223, R2, 0x1, P2 ;  /* 0x00000002dfdf7211 */ /* 0x000fe200010f0eff */
[----:B0-----:R-:W-:Y:S02]  /*2e00*/  @!P5 IMAD.MOV.U32 R4, RZ, RZ, R222 ;  /* 0x000000ffff04d224 */ /* 0x001fe400078e00de */
[----:B------:R-:W-:Y:S01]  /*2e10*/  @!P5 IMAD.MOV.U32 R5, RZ, RZ, R221 ;  /* 0x000000ffff05d224 */ /* 0x000fe200078e00dd */
[----:B------:R-:W-:Y:S01]  /*2e20*/  STL [R1+0xd0], R66 ;  /* 0x0000d04201007387 */ /* 0x000fe20000100800 */
[----:B------:R-:W-:-:S03]  /*2e30*/  ISETP.GE.U32.AND P4, PT, R18, 0x7fffff29, PT ;  /* 0x7fffff291200780c */ /* 0x000fc60003f86070 */
[----:B------:R0:W-:Y:S04]  /*2e40*/  STL [R1+0xdc], R33 ;  /* 0x0000dc2101007387 */ /* 0x0001e80000100800 */
[----:B------:R1:W2:Y:S01]  /*2e50*/  @!P5 LDG.E.U16 R165, desc[UR20][R4.64] ;  /* 0x0000001404a5d981 */ /* 0x0002a2000c1e1500 */
[----:B0-----:R-:W-:Y:S01]  /*2e60*/  IADD3 R33, P5, PT, R19, R0, RZ ;  /* 0x0000000013217210 */ /* 0x001fe20007fbe0ff */
[C---:B------:R-:W-:Y:S02]  /*2e70*/  IMAD R19, R106.reuse, 0xae, RZ ;  /* 0x000000ae6a137824 */ /* 0x040fe400078e02ff */
[----:B-1----:R-:W-:Y:S01]  /*2e80*/  @!P3 IMAD.MOV.U32 R4, RZ, RZ, R224 ;  /* 0x000000ffff04b224 */ /* 0x002fe200078e00e0 */
[----:B------:R-:W-:Y:S01]  /*2e90*/  LEA.HI.X.SX32 R64, R7, R2, 0x1, P5 ;  /* 0x0000000207407211 */ /* 0x000fe200028f0eff */
[----:B------:R-:W-:Y:S01]  /*2ea0*/  @!P3 IMAD.MOV.U32 R5, RZ, RZ, R223 ;  /* 0x000000ffff05b224 */ /* 0x000fe200078e00df */
[----:B------:R-:W-:Y:S01]  /*2eb0*/  IADD3 R66, P5, PT, R19, R0, RZ ;  /* 0x0000000013427210 */ /* 0x000fe20007fbe0ff */
[C---:B------:R-:W-:Y:S01]  /*2ec0*/  IMAD R7, R106.reuse, 0x57, RZ ;  /* 0x000000576a077824 */ /* 0x040fe200078e02ff */
[----:B------:R0:W-:Y:S04]  /*2ed0*/  STL [R1+0xd8], R29 ;  /* 0x0000d81d01007387 */ /* 0x0001e80000100800 */
[----:B------:R1:W2:Y:S01]  /*2ee0*/  @!P3 LDG.E.U16 R158, desc[UR20][R4.64] ;  /* 0x00000014049eb981 */ /* 0x0002a2000c1e1500 */
[----:B------:R-:W-:Y:S01]  /*2ef0*/  LEA.HI.X.SX32 R84, R7, R2, 0x1, P5 ;  /* 0x0000000207547211 */ /* 0x000fe200028f0eff */
[----:B------:R-:W-:-:S02]  /*2f00*/  IMAD R19, R106, 0x58, RZ ;  /* 0x000000586a137824 */ /* 0x000fc400078e02ff */
[----:B0-----:R-:W-:Y:S01]  /*2f10*/  IMAD R29, R106, 0xb0, RZ ;  /* 0x000000b06a1d7824 */ /* 0x001fe200078e02ff */
[----:B------:R0:W-:Y:S01]  /*2f20*/  STL [R1+0xe4], R33 ;  /* 0x0000e42101007387 */ /* 0x0001e20000100800 */
[----:B-1----:R-:W-:Y:S02]  /*2f30*/  @!P6 IMAD.MOV.U32 R4, RZ, RZ, R33 ;  /* 0x000000ffff04e224 */ /* 0x002fe400078e0021 */
[----:B------:R-:W-:Y:S02]  /*2f40*/  @!P6 IMAD.MOV.U32 R5, RZ, RZ, R64 ;  /* 0x000000ffff05e224 */ /* 0x000fe400078e0040 */
[C---:B------:R-:W-:Y:S01]  /*2f50*/  VIADD R18, R108.reuse, 0xffffffa6 ;  /* 0xffffffa66c127836 */ /* 0x040fe20000000000 */
[----:B0-----:R-:W-:Y:S02]  /*2f60*/  IADD3 R33, P5, PT, R29, R0, RZ ;  /* 0x000000001d217210 */ /* 0x001fe40007fbe0ff */
[----:B------:R0:W2:Y:S01]  /*2f70*/  @!P6 LDG.E.U16 R154, desc[UR20][R4.64] ;  /* 0x00000014049ae981 */ /* 0x0000a2000c1e1500 */
[----:B------:R-:W-:-:S03]  /*2f80*/  VIADD R7, R108, 0xffffffd3 ;  /* 0xffffffd36c077836 */ /* 0x000fc60000000000 */
[----:B------:R1:W-:Y:S01]  /*2f90*/  STL [R1+0xe0], R64 ;  /* 0x0000e04001007387 */ /* 0x0003e20000100800 */
[----:B------:R-:W-:Y:S01]  /*2fa0*/  IMAD R29, R106, 0xb2, RZ ;  /* 0x000000b26a1d7824 */ /* 0x000fe200078e02ff */
[----:B------:R-:W-:Y:S01]  /*2fb0*/  ISETP.GE.U32.AND P2, PT, R18, 0x7fffff27, PT ;  /* 0x7fffff271200780c */ /* 0x000fe20003f46070 */
[----:B0-----:R-:W-:Y:S02]  /*2fc0*/  @!P4 IMAD.MOV.U32 R4, RZ, RZ, R66 ;  /* 0x000000ffff04c224 */ /* 0x001fe400078e0042 */
[----:B------:R-:W-:Y:S01]  /*2fd0*/  @!P4 IMAD.MOV.U32 R5, RZ, RZ, R84 ;  /* 0x000000ffff05c224 */ /* 0x000fe200078e0054 */
[----:B-1----:R-:W-:Y:S01]  /*2fe0*/  LEA.HI.X.SX32 R64, R19, R2, 0x1, P5 ;  /* 0x0000000213407211 */ /* 0x002fe200028f0eff */
[----:B------:R-:W-:Y:S01]  /*2ff0*/  STL [R1+0xec], R66 ;  /* 0x0000ec4201007387 */ /* 0x000fe20000100800 */
[----:B------:R-:W-:-:S03]  /*3000*/  VIADD R18, R108, 0xfffffff5 ;  /* 0xfffffff56c127836 */ /* 0x000fc60000000000 */
[----:B------:R0:W2:Y:S01]  /*3010*/  @!P4 LDG.E.U16 R146, desc[UR20][R4.64] ;  /* 0x000000140492c981 */ /* 0x0000a2000c1e1500 */
[----:B------:R-:W-:Y:S01]  /*3020*/  ISETP.GE.U32.AND P4, PT, R7, 0x7fffff54, PT ;  /* 0x7fffff540700780c */ /* 0x000fe20003f86070 */
[----:B------:R-:W-:Y:S02]  /*3030*/  IMAD R7, R106, 0x59, RZ ;  /* 0x000000596a077824 */ /* 0x000fe400078e02ff */
[----:B------:R-:W-:Y:S04]  /*3040*/  STL [R1+0xe8], R84 ;  /* 0x0000e85401007387 */ /* 0x000fe80000100800 */
[----:B------:R1:W-:Y:S01]  /*3050*/  STL [R1+0xf4], R33 ;  /* 0x0000f42101007387 */ /* 0x0003e20000100800 */
[----:B0-----:R-:W-:Y:S02]  /*3060*/  @!P0 IMAD.MOV.U32 R4, RZ, RZ, R33 ;  /* 0x000000ffff048224 */ /* 0x001fe400078e0021 */
[----:B------:R-:W-:Y:S01]  /*3070*/  @!P0 IMAD.MOV.U32 R5, RZ, RZ, R64 ;  /* 0x000000ffff058224 */ /* 0x000fe200078e0040 */
[----:B------:R0:W-:Y:S01]  /*3080*/  STL [R1+0xf0], R64 ;  /* 0x0000f04001007387 */ /* 0x0001e20000100800 */
[----:B------:R-:W-:-:S02]  /*3090*/  ISETP.GE.U32.AND P3, PT, R18, 0x7fffff76, PT ;  /* 0x7fffff761200780c */ /* 0x000fc40003f66070 */
[-C--:B-1----:R-:W-:Y:S01]  /*30a0*/  IADD3 R33, P5, PT, R29, R0.reuse, RZ ;  /* 0x000000001d217210 */ /* 0x082fe20007fbe0ff */
[----:B------:R1:W2:Y:S01]  /*30b0*/  @!P0 LDG.E.U16 R162, desc[UR20][R4.64] ;  /* 0x0000001404a28981 */ /* 0x0002a2000c1e1500 */
[----:B------:R-:W-:Y:S01]  /*30c0*/  IADD3 R83, P0, PT, R83, R0, RZ ;  /* 0x0000000053537210 */ /* 0x000fe20007f1e0ff */
[----:B------:R-:W-:Y:S01]  /*30d0*/  VIADD R18, R108, 0xfffffff4 ;  /* 0xfffffff46c127836 */ /* 0x000fe20000000000 */
[-C--:B0-----:R-:W-:Y:S02]  /*30e0*/  LEA.HI.X.SX32 R64, R7, R2.reuse, 0x1, P5 ;  /* 0x0000000207407211 */ /* 0x081fe400028f0eff */
[----:B------:R-:W-:Y:S01]  /*30f0*/  LEA.HI.X.SX32 R84, R17, R2, 0x1, P0 ;  /* 0x0000000211547211 */ /* 0x000fe200000f0eff */
[----:B------:R-:W-:Y:S01]  /*3100*/  IMAD R17, R106, 0x16, RZ ;  /* 0x000000166a117824 */ /* 0x000fe200078e02ff */
[----:B------:R-:W-:Y:S01]  /*3110*/  ISETP.GE.U32.AND P6, PT, R18, 0x7fffff75, PT ;  /* 0x7fffff751200780c */ /* 0x000fe20003fc6070 */
[----:B-1----:R-:W-:Y:S02]  /*3120*/  @!P2 IMAD.MOV.U32 R4, RZ, RZ, R33 ;  /* 0x000000ffff04a224 */ /* 0x002fe400078e0021 */
[----:B------:R-:W-:-:S02]  /*3130*/  @!P2 IMAD.MOV.U32 R5, RZ, RZ, R64 ;  /* 0x000000ffff05a224 */ /* 0x000fc400078e0040 */
[----:B------:R-:W-:-:S03]  /*3140*/  IMAD R7, R106, 0xb, RZ ;  /* 0x0000000b6a077824 */ /* 0x000fc600078e02ff */
[----:B------:R0:W2:Y:S01]  /*3150*/  @!P2 LDG.E.U16 R153, desc[UR20][R4.64] ;  /* 0x000000140499a981 */ /* 0x0000a2000c1e1500 */
[----:B------:R-:W-:-:S04]  /*3160*/  IADD3 R85, P2, PT, R17, R0, RZ ;  /* 0x0000000011557210 */ /* 0x000fc80007f5e0ff */
[----:B------:R-:W-:Y:S01]  /*3170*/  LEA.HI.X.SX32 R86, R7, R2, 0x1, P2 ;  /* 0x0000000207567211 */ /* 0x000fe200010f0eff */
[----:B0-----:R-:W-:Y:S02]  /*3180*/  @!P3 IMAD.MOV.U32 R4, RZ, RZ, R83 ;  /* 0x000000ffff04b224 */ /* 0x001fe400078e0053 */
[----:B------:R-:W-:Y:S02]  /*3190*/  @!P3 IMAD.MOV.U32 R5, RZ, RZ, R84 ;  /* 0x000000ffff05b224 */ /* 0x000fe400078e0054 */
[----:B------:R-:W-:-:S03]  /*31a0*/  VIADD R7, R108, 0xffffffe9 ;  /* 0xffffffe96c077836 */ /* 0x000fc60000000000 */
[----:B------:R0:W2:Y:S01]  /*31b0*/  @!P3 LDG.E.U16 R150, desc[UR20][R4.64] ;  /* 0x000000140496b981 */ /* 0x0000a2000c1e1500 */
[----:B------:R-:W-:Y:S01]  /*31c0*/  VIADD R18, R108, 0xffffffd2 ;  /* 0xffffffd26c127836 */ /* 0x000fe20000000000 */
[----:B------:R-:W-:Y:S01]  /*31d0*/  ISETP.GE.U32.AND P3, PT, R7, 0x7fffff6a, PT ;  /* 0x7fffff6a0700780c */ /* 0x000fe20003f66070 */
[----:B------:R-:W-:Y:S02]  /*31e0*/  IMAD R7, R106, 0x5a, RZ ;  /* 0x0000005a6a077824 */ /* 0x000fe400078e02ff */
[----:B0-----:R-:W-:Y:S02]  /*31f0*/  @!P6 IMAD.MOV.U32 R4, RZ, RZ, R85 ;  /* 0x000000ffff04e224 */ /* 0x001fe400078e0055 */
[----:B------:R-:W-:Y:S01]  /*3200*/  @!P6 IMAD.MOV.U32 R5, RZ, RZ, R86 ;  /* 0x000000ffff05e224 */ /* 0x000fe200078e0056 */
[----:B------:R-:W-:-:S04]  /*3210*/  ISETP.GE.U32.AND P5, PT, R18, 0x7fffff53, PT ;  /* 0x7fffff531200780c */ /* 0x000fc80003fa6070 */
[----:B------:R0:W2:Y:S01]  /*3220*/  @!P6 LDG.E.U16 R149, desc[UR20][R4.64] ;  /* 0x000000140495e981 */ /* 0x0000a2000c1e1500 */
[----:B------:R-:W-:Y:S01]  /*3230*/  IADD3 R226, P6, PT, R19, R0, RZ ;  /* 0x0000000013e27210 */ /* 0x000fe20007fde0ff */
[----:B------:R-:W-:-:S03]  /*3240*/  VIADD R29, R108, 0xffffffa5 ;  /* 0xffffffa56c1d7836 */ /* 0x000fc60000000000 */
[----:B------:R-:W-:Y:S02]  /*3250*/  LEA.HI.X.SX32 R225, R167, R2, 0x1, P6 ;  /* 0x00000002a7e17211 */ /* 0x000fe400030f0eff */
[----:B------:R-:W-:Y:S02]  /*3260*/  IADD3 R228, P6, PT, R7, R0, RZ ;  /* 0x0000000007e47210 */ /* 0x000fe40007fde0ff */
[----:B------:R-:W-:Y:S01]  /*3270*/  ISETP.GE.U32.AND P0, PT, R29, 0x7fffff26, PT ;  /* 0x7fffff261d00780c */ /* 0x000fe20003f06070 */
[----:B0-----:R-:W-:Y:S01]  /*3280*/  @!P4 IMAD.MOV.U32 R4, RZ, RZ, R226 ;  /* 0x000000ffff04c224 */ /* 0x001fe200078e00e2 */
[----:B------:R-:W-:Y:S01]  /*3290*/  LEA.HI.X.SX32 R227, R227, R2, 0x1, P6 ;  /* 0x00000002e3e37211 */ /* 0x000fe200030f0eff */
[----:B------:R-:W-:Y:S02]  /*32a0*/  @!P4 IMAD.MOV.U32 R5, RZ, RZ, R225 ;  /* 0x000000ffff05c224 */ /* 0x000fe400078e00e1 */
[----:B------:R-:W-:Y:S02]  /*32b0*/  IMAD R19, R106, 0xb4, RZ ;  /* 0x000000b46a137824 */ /* 0x000fe400078e02ff */
[----:B------:R-:W-:Y:S01]  /*32c0*/  VIADD R18, R108, 0xffffffa4 ;  /* 0xffffffa46c127836 */ /* 0x000fe20000000000 */
[----:B------:R0:W2:Y:S02]  /*32d0*/  @!P4 LDG.E.U16 R120, desc[UR20][R4.64] ;  /* 0x000000140478c981 */ /* 0x0000a4000c1e1500 */
[----:B------:R-:W-:Y:S01]  /*32e0*/  IADD3 R29, P6, PT, R19, R0, RZ ;  /* 0x00000000131d7210 */ /* 0x000fe20007fde0ff */
[----:B------:R-:W-:Y:S01]  /*32f0*/  IMAD R19, R106, 0xb6, RZ ;  /* 0x000000b66a137824 */ /* 0x000fe200078e02ff */
[----:B------:R1:W-:Y:S01]  /*3300*/  STL [R1+0xfc], R33 ;  /* 0x0000fc2101007387 */ /* 0x0003e20000100800 */
[----:B------:R-:W-:Y:S01]  /*3310*/  ISETP.GE.U32.AND P2, PT, R18, 0x7fffff25, PT ;  /* 0x7fffff251200780c */ /* 0x000fe20003f46070 */
[----:B0-----:R-:W-:-:S02]  /*3320*/  @!P5 IMAD.MOV.U32 R4, RZ, RZ, R228 ;  /* 0x000000ffff04d224 */ /* 0x001fc400078e00e4 */
[----:B------:R-:W-:Y:S01]  /*3330*/  @!P5 IMAD.MOV.U32 R5, RZ, RZ, R227 ;  /* 0x000000ffff05d224 */ /* 0x000fe200078e00e3 */
[----:B------:R-:W-:Y:S01]  /*3340*/  STL [R1+0xf8], R64 ;  /* 0x0000f84001007387 */ /* 0x000fe20000100800 */
[----:B-1----:R-:W-:Y:S01]  /*3350*/  LEA.HI.X.SX32 R33, R7, R2, 0x1, P6 ;  /* 0x0000000207217211 */ /* 0x002fe200030f0eff */
[----:B------:R-:W-:Y:S02]  /*3360*/  IMAD R7, R106, 0x5b, RZ ;  /* 0x0000005b6a077824 */ /* 0x000fe400078e02ff */
[----:B------:R0:W2:Y:S04]  /*3370*/  @!P5 LDG.E.U16 R50, desc[UR20][R4.64] ;  /* 0x000000140432d981 */ /* 0x0000a8000c1e1500 */
[----:B------:R1:W-:Y:S01]  /*3380*/  STL [R1+0x104], R29 ;  /* 0x0001041d01007387 */ /* 0x0003e20000100800 */
[----:B0-----:R-:W-:-:S03]  /*3390*/  @!P0 IMAD.MOV.U32 R4, RZ, RZ, R29 ;  /* 0x000000ffff048224 */ /* 0x001fc600078e001d */
[----:B------:R0:W-:Y:S01]  /*33a0*/  STL [R1+0x100], R33 ;  /* 0x0001002101007387 */ /* 0x0001e20000100800 */
[----:B------:R-:W-:Y:S01]  /*33b0*/  @!P0 IMAD.MOV.U32 R5, RZ, RZ, R33 ;  /* 0x000000ffff058224 */ /* 0x000fe200078e0021 */
[----:B-1----:R-:W-:Y:S01]  /*33c0*/  IADD3 R29, P6, PT, R19, R0, RZ ;  /* 0x00000000131d7210 */ /* 0x002fe20007fde0ff */
[----:B------:R-:W-:-:S03]  /*33d0*/  VIADD R18, R108, 0xffffffe8 ;  /* 0xffffffe86c127836 */ /* 0x000fc60000000000 */
[----:B------:R1:W2:Y:S01]  /*33e0*/  @!P0 LDG.E.U16 R152, desc[UR20][R4.64] ;  /* 0x0000001404988981 */ /* 0x0002a2000c1e1500 */
[----:B0-----:R-:W-:Y:S02]  /*33f0*/  LEA.HI.X.SX32 R33, R7, R2, 0x1, P6 ;  /* 0x0000000207217211 */ /* 0x001fe400030f0eff */
[----:B------:R-:W-:Y:S02]  /*3400*/  IADD3 R167, P0, PT, R167, R0, RZ ;  /* 0x00000000a7a77210 */ /* 0x000fe40007f1e0ff */
[----:B------:R-:W-:Y:S01]  /*3410*/  ISETP.GE.U32.AND P4, PT, R18, 0x7fffff69, PT ;  /* 0x7fffff691200780c */ /* 0x000fe20003f86070 */
[----:B-1----:R-:W-:Y:S02]  /*3420*/  @!P2 IMAD.MOV.U32 R4, RZ, RZ, R29 ;  /* 0x000000ffff04a224 */ /* 0x002fe400078e001d */
[----:B------:R-:W-:Y:S01]  /*3430*/  @!P2 IMAD.MOV.U32 R5, RZ, RZ, R33 ;  /* 0x000000ffff05a224 */ /* 0x000fe200078e0021 */
[----:B------:R-:W-:Y:S01]  /*3440*/  LEA.HI.X.SX32 R164, R17, R2, 0x1, P0 ;  /* 0x0000000211a47211 */ /* 0x000fe200000f0eff */
[----:B------:R-:W-:-:S03]  /*3450*/  IMAD R7, R106, 0x17, RZ ;  /* 0x000000176a077824 */ /* 0x000fc600078e02ff */
[----:B------:R0:W2:Y:S01]  /*3460*/  @!P2 LDG.E.U16 R142, desc[UR20][R4.64] ;  /* 0x00000014048ea981 */ /* 0x0000a2000c1e1500 */
[----:B------:R-:W-:Y:S01]  /*3470*/  IADD3 R173, P2, PT, R229, R0, RZ ;  /* 0x00000000e5ad7210 */ /* 0x000fe20007f5e0ff */
[C---:B------:R-:W-:Y:S02]  /*3480*/  VIADD R18, R108.reuse, 0xffffffa3 ;  /* 0xffffffa36c127836 */ /* 0x040fe40000000000 */
[C---:B------:R-:W-:Y:S01]  /*3490*/  VIADD R17, R108.reuse, 0xffffffd0 ;  /* 0xffffffd06c117836 */ /* 0x040fe20000000000 */
[----:B------:R-:W-:Y:S01]  /*34a0*/  LEA.HI.X.SX32 R170, R7, R2, 0x1, P2 ;  /* 0x0000000207aa7211 */ /* 0x000fe200010f0eff */
[----:B------:R-:W-:Y:S02]  /*34b0*/  VIADD R19, R108, 0xffffffa2 ;  /* 0xffffffa26c137836 */ /* 0x000fe40000000000 */
[----:B0-----:R-:W-:Y:S02]  /*34c0*/  @!P3 IMAD.MOV.U32 R4, RZ, RZ, R167 ;  /* 0x000000ffff04b224 */ /* 0x001fe400078e00a7 */
[----:B------:R-:W-:Y:S01]  /*34d0*/  @!P3 IMAD.MOV.U32 R5, RZ, RZ, R164 ;  /* 0x000000ffff05b224 */ /* 0x000fe200078e00a4 */
[----:B------:R-:W-:Y:S01]  /*34e0*/  ISETP.GE.U32.AND P5, PT, R18, 0x7fffff24, PT ;  /* 0x7fffff241200780c */ /* 0x000fe20003fa6070 */
[----:B------:R-:W-:Y:S01]  /*34f0*/  VIADD R18, R108, 0xffffffd1 ;  /* 0xffffffd16c127836 */ /* 0x000fe20000000000 */
[----:B------:R-:W-:-:S02]  /*3500*/  ISETP.GE.U32.AND P0, PT, R19, 0x7fffff23, PT ;  /* 0x7fffff231300780c */ /* 0x000fc40003f06070 */
        /* <DEDUP_REMOVED lines=39> */
[----:B------:R-:W-:Y:S01]  /*3780*/  VIADD R18, R108, 0xffffff9f ;  /* 0xffffff9f6c127836 */ /* 0x000fe20000000000 */
[----:B------:R0:W2:Y:S02]  /*3790*/  @!P6 LDG.E.U16 R157, desc[UR20][R4.64] ;  /* 0x00000014049de981 */ /* 0x0000a4000c1e1500 */
[----:B------:R-:W-:Y:S01]  /*37a0*/  IADD3 R29, P6, PT, R19, R0, RZ ;  /* 0x00000000131d7210 */ /* 0x000fe20007fde0ff */
[----:B------:R-:W-:Y:S01]  /*37b0*/  IMAD R19, R106, 0xbe, RZ ;  /* 0x000000be6a137824 */ /* 0x000fe200078e02ff */
[----:B------:R-:W-:Y:S01]  /*37c0*/  ISETP.GE.U32.AND P0, PT, R17, 0x7fffff1f, PT ;  /* 0x7fffff1f1100780c */ /* 0x000fe20003f06070 */
[----:B------:R-:W-:Y:S01]  /*37d0*/  VIADD R17, R108, 0xffffff9d ;  /* 0xffffff9d6c117836 */ /* 0x000fe20000000000 */
[----:B------:R-:W-:Y:S01]  /*37e0*/  LEA.HI.X.SX32 R33, R7, R2, 0x1, P6 ;  /* 0x0000000207217211 */ /* 0x000fe200030f0eff */
[----:B------:R-:W-:Y:S01]  /*37f0*/  IMAD R7, R106, 0x5f, RZ ;  /* 0x0000005f6a077824 */ /* 0x000fe200078e02ff */
[----:B------:R-:W-:Y:S01]  /*3800*/  ISETP.GE.U32.AND P4, PT, R18, 0x7fffff20, PT ;  /* 0x7fffff201200780c */ /* 0x000fe20003f86070 */
[----:B0-----:R-:W-:-:S02]  /*3810*/  @!P3 IMAD.MOV.U32 R4, RZ, RZ, R232 ;  /* 0x000000ffff04b224 */ /* 0x001fc400078e00e8 */
[----:B------:R-:W-:Y:S01]  /*3820*/  @!P3 IMAD.MOV.U32 R5, RZ, RZ, R231 ;  /* 0x000000ffff05b224 */ /* 0x000fe200078e00e7 */
[----:B------:R-:W-:Y:S01]  /*3830*/  IADD3 R18, P6, PT, R19, R0, RZ ;  /* 0x0000000013127210 */ /* 0x000fe20007fde0ff */
[----:B------:R0:W-:Y:S01]  /*3840*/  STL [R1+0x164], R29 ;  /* 0x0001641d01007387 */ /* 0x0001e20000100800 */
[----:B------:R-:W-:-:S03]  /*3850*/  IMAD R19, R106, 0xc0, RZ ;  /* 0x000000c06a137824 */ /* 0x000fc600078e02ff */
[----:B------:R1:W2:Y:S01]  /*3860*/  @!P3 LDG.E.U16 R144, desc[UR20][R4.64] ;  /* 0x000000140490b981 */ /* 0x0002a2000c1e1500 */
[----:B------:R-:W-:Y:S01]  /*3870*/  ISETP.GE.U32.AND P3, PT, R17, 0x7fffff1e, PT ;  /* 0x7fffff1e1100780c */ /* 0x000fe20003f66070 */
[----:B------:R-:W-:Y:S02]  /*3880*/  VIADD R17, R108, 0xffffff9c ;  /* 0xffffff9c6c117836 */ /* 0x000fe40000000000 */
[----:B------:R3:W-:Y:S01]  /*3890*/  STL [R1+0x120], R33 ;  /* 0x0001202101007387 */ /* 0x0007e20000100800 */
[----:B-1----:R-:W-:Y:S01]  /*38a0*/  @!P2 IMAD.MOV.U32 R4, RZ, RZ, R29 ;  /* 0x000000ffff04a224 */ /* 0x002fe200078e001d */
[----:B0-----:R-:W-:Y:S01]  /*38b0*/  LEA.HI.X.SX32 R29, R7, R2, 0x1, P6 ;  /* 0x00000002071d7211 */ /* 0x001fe200030f0eff */
[----:B------:R-:W-:Y:S02]  /*38c0*/  @!P2 IMAD.MOV.U32 R5, RZ, RZ, R33 ;  /* 0x000000ffff05a224 */ /* 0x000fe400078e0021 */
[----:B------:R-:W-:Y:S01]  /*38d0*/  IMAD R7, R106, 0x60, RZ ;  /* 0x000000606a077824 */ /* 0x000fe200078e02ff */
[----:B---3--:R-:W-:-:S02]  /*38e0*/  IADD3 R33, P6, PT, R19, R0, RZ ;  /* 0x0000000013217210 */ /* 0x008fc40007fde0ff */
[----:B------:R0:W3:Y:S01]  /*38f0*/  @!P2 LDG.E.U16 R141, desc[UR20][R4.64] ;  /* 0x00000014048da981 */ /* 0x0000e2000c1e1500 */
[----:B------:R-:W-:Y:S01]  /*3900*/  ISETP.GE.U32.AND P2, PT, R17, 0x7fffff1d, PT ;  /* 0x7fffff1d1100780c */ /* 0x000fe20003f46070 */
[----:B------:R-:W-:Y:S01]  /*3910*/  VIADD R17, R108, 0xffffffce ;  /* 0xffffffce6c117836 */ /* 0x000fe20000000000 */
[----:B------:R-:W-:Y:S01]  /*3920*/  LEA.HI.X.SX32 R64, R7, R2, 0x1, P6 ;  /* 0x0000000207407211 */ /* 0x000fe200030f0eff */
[C---:B------:R-:W-:Y:S02]  /*3930*/  IMAD R19, R106.reuse, 0xc2, RZ ;  /* 0x000000c26a137824 */ /* 0x040fe400078e02ff */
[----:B0-----:R-:W-:Y:S02]  /*3940*/  @!P5 IMAD.MOV.U32 R4, RZ, RZ, R18 ;  /* 0x000000ffff04d224 */ /* 0x001fe400078e0012 */
[----:B------:R-:W-:Y:S01]  /*3950*/  @!P5 IMAD.MOV.U32 R5, RZ, RZ, R29 ;  /* 0x000000ffff05d224 */ /* 0x000fe200078e001d */
[----:B------:R-:W-:Y:S04]  /*3960*/  STL [R1+0x16c], R18 ;  /* 0x00016c1201007387 */ /* 0x000fe80000100800 */
[----:B------:R0:W3:Y:S01]  /*3970*/  @!P5 LDG.E.U16 R51, desc[UR20][R4.64] ;  /* 0x000000140433d981 */ /* 0x0000e2000c1e1500 */
[----:B------:R-:W-:Y:S01]  /*3980*/  ISETP.GE.U32.AND P5, PT, R17, 0x7fffff4f, PT ;  /* 0x7fffff4f1100780c */ /* 0x000fe20003fa6070 */
[----:B------:R-:W-:-:S02]  /*3990*/  IMAD R17, R106, 0x61, RZ ;  /* 0x000000616a117824 */ /* 0x000fc400078e02ff */
[----:B------:R1:W-:Y:S01]  /*39a0*/  STL [R1+0x168], R29 ;  /* 0x0001681d01007387 */ /* 0x0003e20000100800 */
[----:B0-----:R-:W-:Y:S02]  /*39b0*/  @!P4 IMAD.MOV.U32 R4, RZ, RZ, R33 ;  /* 0x000000ffff04c224 */ /* 0x001fe400078e0021 */
[----:B------:R-:W-:Y:S01]  /*39c0*/  @!P4 IMAD.MOV.U32 R5, RZ, RZ, R64 ;  /* 0x000000ffff05c224 */ /* 0x000fe200078e0040 */
[----:B-1----:R-:W-:Y:S01]  /*39d0*/  IADD3 R29, P6, PT, R19, R0, RZ ;  /* 0x00000000131d7210 */ /* 0x002fe20007fde0ff */
[C---:B------:R-:W-:Y:S01]  /*39e0*/  IMAD R19, R106.reuse, 0xc4, RZ ;  /* 0x000000c46a137824 */ /* 0x040fe200078e02ff */
[----:B------:R0:W-:Y:S04]  /*39f0*/  STL [R1+0x174], R33 ;  /* 0x0001742101007387 */ /* 0x0001e80000100800 */
[----:B------:R1:W-:Y:S04]  /*3a00*/  STL [R1+0x170], R64 ;  /* 0x0001704001007387 */ /* 0x0003e80000100800 */
[----:B------:R4:W2:Y:S01]  /*3a10*/  @!P4 LDG.E.U16 R140, desc[UR20][R4.64] ;  /* 0x00000014048cc981 */ /* 0x0008a2000c1e1500 */
[----:B0-----:R-:W-:Y:S01]  /*3a20*/  LEA.HI.X.SX32 R33, R17, R2, 0x1, P6 ;  /* 0x0000000211217211 */ /* 0x001fe200030f0eff */
[----:B------:R-:W-:-:S02]  /*3a30*/  IMAD R17, R106, 0x62, RZ ;  /* 0x000000626a117824 */ /* 0x000fc400078e02ff */
[----:B------:R0:W-:Y:S01]  /*3a40*/  STL [R1+0x17c], R29 ;  /* 0x00017c1d01007387 */ /* 0x0001e20000100800 */
[----:B-1----:R-:W-:Y:S01]  /*3a50*/  IADD3 R64, P6, PT, R19, R0, RZ ;  /* 0x0000000013407210 */ /* 0x002fe20007fde0ff */
[----:B----4-:R-:W-:-:S03]  /*3a60*/  @!P0 IMAD.MOV.U32 R4, RZ, RZ, R29 ;  /* 0x000000ffff048224 */ /* 0x010fc600078e001d */
[----:B------:R-:W-:Y:S01]  /*3a70*/  LEA.HI.X.SX32 R66, R17, R2, 0x1, P6 ;  /* 0x0000000211427211 */ /* 0x000fe200030f0eff */
[----:B------:R-:W-:Y:S02]  /*3a80*/  @!P0 IMAD.MOV.U32 R5, RZ, RZ, R33 ;  /* 0x000000ffff058224 */ /* 0x000fe400078e0021 */
[C---:B0-----:R-:W-:Y:S01]  /*3a90*/  IMAD R29, R106.reuse, 0xc6, RZ ;  /* 0x000000c66a1d7824 */ /* 0x041fe200078e02ff */
[----:B------:R0:W-:Y:S01]  /*3aa0*/  STL [R1+0x178], R33 ;  /* 0x0001782101007387 */ /* 0x0001e20000100800 */
[----:B------:R-:W-:Y:S02]  /*3ab0*/  IMAD R19, R106, 0x63, RZ ;  /* 0x000000636a137824 */ /* 0x000fe400078e02ff */
[----:B------:R-:W-:Y:S01]  /*3ac0*/  VIADD R18, R108, 0xffffffcf ;  /* 0xffffffcf6c127836 */ /* 0x000fe20000000000 */
[----:B------:R1:W4:Y:S01]  /*3ad0*/  @!P0 LDG.E.U16 R52, desc[UR20][R4.64] ;  /* 0x0000001404348981 */ /* 0x000322000c1e1500 */
[----:B0-----:R-:W-:Y:S01]  /*3ae0*/  IADD3 R33, P6, PT, R29, R0, RZ ;  /* 0x000000001d217210 */ /* 0x001fe20007fde0ff */
[----:B-1----:R-:W-:-:S03]  /*3af0*/  @!P3 IMAD.MOV.U32 R4, RZ, RZ, R64 ;  /* 0x000000ffff04b224 */ /* 0x002fc600078e0040 */
[----:B------:R-:W-:Y:S01]  /*3b00*/  LEA.HI.X.SX32 R19, R19, R2, 0x1, P6 ;  /* 0x0000000213137211 */ /* 0x000fe200030f0eff */
[----:B------:R-:W-:Y:S01]  /*3b10*/  @!P3 IMAD.MOV.U32 R5, RZ, RZ, R66 ;  /* 0x000000ffff05b224 */ /* 0x000fe200078e0042 */
[----:B------:R-:W-:Y:S02]  /*3b20*/  IADD3 R236, P6, PT, R17, R0, RZ ;  /* 0x0000000011ec7210 */ /* 0x000fe40007fde0ff */
[----:B------:R-:W-:Y:S02]  /*3b30*/  ISETP.GE.U32.AND P4, PT, R18, 0x7fffff50, PT ;  /* 0x7fffff501200780c */ /* 0x000fe40003f86070 */
[----:B------:R0:W2:Y:S01]  /*3b40*/  @!P3 LDG.E.U16 R122, desc[UR20][R4.64] ;  /* 0x00000014047ab981 */ /* 0x0000a2000c1e1500 */
[----:B------:R-:W-:Y:S02]  /*3b50*/  LEA.HI.X.SX32 R235, R235, R2, 0x1, P6 ;  /* 0x00000002ebeb7211 */ /* 0x000fe400030f0eff */
[----:B------:R-:W-:Y:S01]  /*3b60*/  IADD3 R234, P6, PT, R7, R0, RZ ;  /* 0x0000000007ea7210 */ /* 0x000fe20007fde0ff */
[----:B------:R-:W-:-:S02]  /*3b70*/  VIADD R18, R108, 0xffffffe7 ;  /* 0xffffffe76c127836 */ /* 0x000fc40000000000 */
[----:B0-----:R-:W-:Y:S02]  /*3b80*/  @!P2 IMAD.MOV.U32 R4, RZ, RZ, R33 ;  /* 0x000000ffff04a224 */ /* 0x001fe400078e0021 */
[----:B------:R-:W-:Y:S01]  /*3b90*/  @!P2 IMAD.MOV.U32 R5, RZ, RZ, R19 ;  /* 0x000000ffff05a224 */ /* 0x000fe200078e0013 */
[----:B------:R-:W-:Y:S01]  /*3ba0*/  LEA.HI.X.SX32 R233, R179, R2, 0x1, P6 ;  /* 0x00000002b3e97211 */ /* 0x000fe200030f0eff */
[----:B------:R-:W-:-:S03]  /*3bb0*/  VIADD R7, R108, 0xffffff9b ;  /* 0xffffff9b6c077836 */ /* 0x000fc60000000000 */
[----:B------:R0:W2:Y:S01]  /*3bc0*/  @!P2 LDG.E.U16 R53, desc[UR20][R4.64] ;  /* 0x000000140435a981 */ /* 0x0000a2000c1e1500 */
[----:B------:R-:W-:Y:S01]  /*3bd0*/  ISETP.GE.U32.AND P0, PT, R18, 0x7fffff68, PT ;  /* 0x7fffff681200780c */ /* 0x000fe20003f06070 */
[----:B------:R-:W-:Y:S02]  /*3be0*/  VIADD R18, R108, 0xffffffe6 ;  /* 0xffffffe66c127836 */ /* 0x000fe40000000000 */
[----:B0-----:R-:W-:Y:S02]  /*3bf0*/  @!P5 IMAD.MOV.U32 R4, RZ, RZ, R236 ;  /* 0x000000ffff04d224 */ /* 0x001fe400078e00ec */
[----:B------:R-:W-:Y:S01]  /*3c00*/  @!P5 IMAD.MOV.U32 R5, RZ, RZ, R235 ;  /* 0x000000ffff05d224 */ /* 0x000fe200078e00eb */
[----:B------:R-:W-:-:S04]  /*3c10*/  IADD3 R179, P6, PT, R179, R0, RZ ;  /* 0x00000000b3b37210 */ /* 0x000fc80007fde0ff */
[----:B------:R0:W2:Y:S01]  /*3c20*/  @!P5 LDG.E.U16 R139, desc[UR20][R4.64] ;  /* 0x00000014048bd981 */ /* 0x0000a2000c1e1500 */
[----:B------:R-:W-:Y:S01]  /*3c30*/  ISETP.GE.U32.AND P5, PT, R7, 0x7fffff1c, PT ;  /* 0x7fffff1c0700780c */ /* 0x000fe20003fa6070 */
[----:B------:R-:W-:Y:S01]  /*3c40*/  VIADD R7, R108, 0xffffffcd ;  /* 0xffffffcd6c077836 */ /* 0x000fe20000000000 */
[----:B------:R-:W-:Y:S01]  /*3c50*/  ISETP.GE.U32.AND P3, PT, R18, 0x7fffff67, PT ;  /* 0x7fffff671200780c */ /* 0x000fe20003f66070 */
[----:B------:R-:W-:Y:S01]  /*3c60*/  STL [R1+0x184], R64 ;  /* 0x0001844001007387 */ /* 0x000fe20000100800 */
[----:B------:R-:W-:Y:S02]  /*3c70*/  VIADD R18, R108, 0xffffff9a ;  /* 0xffffff9a6c127836 */ /* 0x000fe40000000000 */
[----:B0-----:R-:W-:Y:S02]  /*3c80*/  @!P4 IMAD.MOV.U32 R4, RZ, RZ, R234 ;  /* 0x000000ffff04c224 */ /* 0x001fe400078e00ea */
[----:B------:R-:W-:Y:S01]  /*3c90*/  @!P4 IMAD.MOV.U32 R5, RZ, RZ, R233 ;  /* 0x000000ffff05c224 */ /* 0x000fe200078e00e9 */
[----:B------:R-:W-:Y:S01]  /*3ca0*/  STL [R1+0x180], R66 ;  /* 0x0001804201007387 */ /* 0x000fe20000100800 */
[----:B------:R-:W-:-:S03]  /*3cb0*/  LEA.HI.X.SX32 R176, R93, R2, 0x1, P6 ;  /* 0x000000025db07211 */ /* 0x000fc600030f0eff */
[----:B------:R0:W2:Y:S01]  /*3cc0*/  @!P4 LDG.E.U16 R138, desc[UR20][R4.64] ;  /* 0x00000014048ac981 */ /* 0x0000a2000c1e1500 */
[----:B------:R-:W-:Y:S01]  /*3cd0*/  ISETP.GE.U32.AND P4, PT, R7, 0x7fffff4e, PT ;  /* 0x7fffff4e0700780c */ /* 0x000fe20003f86070 */
[----:B------:R-:W-:Y:S01]  /*3ce0*/  IMAD R7, R106, 0x19, RZ ;  /* 0x000000196a077824 */ /* 0x000fe200078e02ff */
[----:B------:R-:W-:Y:S01]  /*3cf0*/  IADD3 R185, P6, PT, R237, R0, RZ ;  /* 0x00000000edb97210 */ /* 0x000fe20007fde0ff */
[----:B------:R-:W-:Y:S01]  /*3d00*/  STL [R1+0x18c], R33 ;  /* 0x00018c2101007387 */ /* 0x000fe20000100800 */
[----:B------:R-:W-:-:S03]  /*3d10*/  ISETP.GE.U32.AND P2, PT, R18, 0x7fffff1b, PT ;  /* 0x7fffff1b1200780c */ /* 0x000fc60003f46070 */
[----:B------:R1:W-:Y:S01]  /*3d20*/  STL [R1+0x188], R19 ;  /* 0x0001881301007387 */ /* 0x0003e20000100800 */
[----:B------:R-:W-:Y:S01]  /*3d30*/  LEA.HI.X.SX32 R182, R7, R2, 0x1, P6 ;  /* 0x0000000207b67211 */ /* 0x000fe200030f0eff */
[----:B0-----:R-:W-:Y:S02]  /*3d40*/  @!P0 IMAD.MOV.U32 R4, RZ, RZ, R179 ;  /* 0x000000ffff048224 */ /* 0x001fe400078e00b3 */
[----:B------:R-:W-:Y:S02]  /*3d50*/  @!P0 IMAD.MOV.U32 R5, RZ, RZ, R176 ;  /* 0x000000ffff058224 */ /* 0x000fe400078e00b0 */
[----:B------:R-:W-:-:S03]  /*3d60*/  IMAD R7, R106, 0x65, RZ ;  /* 0x000000656a077824 */ /* 0x000fc600078e02ff */
[----:B------:R0:W2:Y:S01]  /*3d70*/  @!P0 LDG.E.U16 R137, desc[UR20][R4.64] ;  /* 0x0000001404898981 */ /* 0x0000a2000c1e1500 */
[----:B-1----:R-:W-:-:S05]  /*3d80*/  IMAD R19, R106, 0xca, RZ ;  /* 0x000000ca6a137824 */ /* 0x002fca00078e02ff */
[----:B------:R-:W-:Y:S01]  /*3d90*/  IADD3 R33, P6, PT, R19, R0, RZ ;  /* 0x0000000013217210 */ /* 0x000fe20007fde0ff */
[----:B------:R-:W-:Y:S02]  /*3da0*/  IMAD R19, R106, 0xc8, RZ ;  /* 0x000000c86a137824 */ /* 0x000fe400078e02ff */
[----:B0-----:R-:W-:Y:S01]  /*3db0*/  @!P3 IMAD.MOV.U32 R4, RZ, RZ, R185 ;  /* 0x000000ffff04b224 */ /* 0x001fe200078e00b9 */
[----:B------:R-:W-:Y:S01]  /*3dc0*/  LEA.HI.X.SX32 R64, R7, R2, 0x1, P6 ;  /* 0x0000000207407211 */ /* 0x000fe200030f0eff */
[----:B------:R-:W-:Y:S02]  /*3dd0*/  @!P3 IMAD.MOV.U32 R5, RZ, RZ, R182 ;  /* 0x000000ffff05b224 */ /* 0x000fe400078e00b6 */
[----:B------:R-:W-:Y:S01]  /*3de0*/  VIADD R17, R108, 0xffffffcc ;  /* 0xffffffcc6c117836 */ /* 0x000fe20000000000 */
[----:B------:R-:W-:Y:S01]  /*3df0*/  IADD3 R19, P6, PT, R19, R0, RZ ;  /* 0x0000000013137210 */ /* 0x000fe20007fde0ff */
[----:B------:R-:W-:Y:S01]  /*3e00*/  IMAD R7, R106, 0x64, RZ ;  /* 0x000000646a077824 */ /* 0x000fe200078e02ff */
[----:B------:R0:W2:Y:S02]  /*3e10*/  @!P3 LDG.E.U16 R135, desc[UR20][R4.64] ;  /* 0x000000140487b981 */ /* 0x0000a4000c1e1500 */
[----:B------:R-:W-:Y:S01]  /*3e20*/  ISETP.GE.U32.AND P0, PT, R17, 0x7fffff4d, PT ;  /* 0x7fffff4d1100780c */ /* 0x000fe20003f06070 */
[----:B------:R-:W-:Y:S01]  /*3e30*/  VIADD R17, R108, 0xffffff98 ;  /* 0xffffff986c117836 */ /* 0x000fe20000000000 */
[----:B------:R1:W-:Y:S01]  /*3e40*/  STL [R1+0x19c], R33 ;  /* 0x00019c2101007387 */ /* 0x0003e20000100800 */
[----:B0-----:R-:W-:-:S02]  /*3e50*/  @!P2 IMAD.MOV.U32 R4, RZ, RZ, R33 ;  /* 0x000000ffff04a224 */ /* 0x001fc400078e0021 */
[----:B------:R-:W-:Y:S01]  /*3e60*/  @!P2 IMAD.MOV.U32 R5, RZ, RZ, R64 ;  /* 0x000000ffff05a224 */ /* 0x000fe200078e0040 */
[----:B-1----:R-:W-:-:S04]  /*3e70*/  LEA.HI.X.SX32 R33, R7, R2, 0x1, P6 ;  /* 0x0000000207217211 */ /* 0x002fc800030f0eff */
[----:B------:R0:W2:Y:S01]  /*3e80*/  @!P2 LDG.E.U16 R124, desc[UR20][R4.64] ;  /* 0x00000014047ca981 */ /* 0x0000a2000c1e1500 */
[----:B------:R-:W-:Y:S02]  /*3e90*/  IADD3 R238, P2, PT, R7, R0, RZ ;  /* 0x0000000007ee7210 */ /* 0x000fe40007f5e0ff */
[----:B------:R-:W-:Y:S01]  /*3ea0*/  ISETP.GE.U32.AND P3, PT, R17, 0x7fffff19, PT ;  /* 0x7fffff191100780c */ /* 0x000fe20003f66070 */
[----:B------:R-:W-:Y:S01]  /*3eb0*/  VIADD R17, R108, 0xffffff99 ;  /* 0xffffff996c117836 */ /* 0x000fe20000000000 */
[----:B------:R-:W-:Y:S01]  /*3ec0*/  LEA.HI.X.SX32 R237, R237, R2, 0x1, P2 ;  /* 0x00000002eded7211 */ /* 0x000fe200010f0eff */
[----:B------:R-:W-:Y:S02]  /*3ed0*/  IMAD R7, R106, 0x66, RZ ;  /* 0x000000666a077824 */ /* 0x000fe400078e02ff */
[----:B0-----:R-:W-:Y:S02]  /*3ee0*/  @!P5 IMAD.MOV.U32 R4, RZ, RZ, R19 ;  /* 0x000000ffff04d224 */ /* 0x001fe400078e0013 */
[----:B------:R-:W-:Y:S01]  /*3ef0*/  @!P5 IMAD.MOV.U32 R5, RZ, RZ, R33 ;  /* 0x000000ffff05d224 */ /* 0x000fe200078e0021 */
[----:B------:R-:W-:Y:S01]  /*3f00*/  ISETP.GE.U32.AND P2, PT, R17, 0x7fffff1a, PT ;  /* 0x7fffff1a1100780c */ /* 0x000fe20003f46070 */
[----:B------:R-:W-:Y:S01]  /*3f10*/  STL [R1+0x198], R64 ;  /* 0x0001984001007387 */ /* 0x000fe20000100800 */
[----:B------:R-:W-:-:S03]  /*3f20*/  VIADD R17, R108, 0xffffff97 ;  /* 0xffffff976c117836 */ /* 0x000fc60000000000 */
[----:B------:R0:W2:Y:S01]  /*3f30*/  @!P5 LDG.E.U16 R54, desc[UR20][R4.64] ;  /* 0x000000140436d981 */ /* 0x0000a2000c1e1500 */
[----:B------:R-:W-:-:S03]  /*3f40*/  IADD3 R240, P5, PT, R7, R0, RZ ;  /* 0x0000000007f07210 */ /* 0x000fc60007fbe0ff */
[----:B------:R1:W-:Y:S01]  /*3f50*/  STL [R1+0x194], R19 ;  /* 0x0001941301007387 */ /* 0x0003e20000100800 */
[----:B0-----:R-:W-:Y:S02]  /*3f60*/  @!P4 IMAD.MOV.U32 R4, RZ, RZ, R238 ;  /* 0x000000ffff04c224 */ /* 0x001fe400078e00ee */
[----:B------:R-:W-:Y:S02]  /*3f70*/  @!P4 IMAD.MOV.U32 R5, RZ, RZ, R237 ;  /* 0x000000ffff05c224 */ /* 0x000fe400078e00ed */
[----:B-1----:R-:W-:Y:S01]  /*3f80*/  IMAD R19, R106, 0xce, RZ ;  /* 0x000000ce6a137824 */ /* 0x002fe200078e02ff */
[----:B------:R-:W-:Y:S01]  /*3f90*/  LEA.HI.X.SX32 R239, R239, R2, 0x1, P5 ;  /* 0x00000002efef7211 */ /* 0x000fe200028f0eff */
[----:B------:R-:W-:Y:S01]  /*3fa0*/  VIADD R18, R108, 0xffffff96 ;  /* 0xffffff966c127836 */ /* 0x000fe20000000000 */
[----:B------:R0:W2:Y:S01]  /*3fb0*/  @!P4 LDG.E.U16 R136, desc[UR20][R4.64] ;  /* 0x000000140488c981 */ /* 0x0000a2000c1e1500 */
[----:B------:R-:W-:Y:S01]  /*3fc0*/  ISETP.GE.U32.AND P4, PT, R17, 0x7fffff18, PT ;  /* 0x7fffff181100780c */ /* 0x000fe20003f86070 */
[----:B------:R-:W-:-:S02]  /*3fd0*/  IMAD R17, R106, 0x67, RZ ;  /* 0x000000676a117824 */ /* 0x000fc400078e02ff */
[----:B------:R1:W-:Y:S01]  /*3fe0*/  STL [R1+0x190], R33 ;  /* 0x0001902101007387 */ /* 0x0003e20000100800 */
[----:B------:R-:W-:Y:S02]  /*3ff0*/  PRMT R29, RZ, 0x7610, R29 ;  /* 0x00007610ff1d7816 */ /* 0x000fe4000000001d */
[----:B------:R-:W-:Y:S01]  /*4000*/  ISETP.GE.U32.AND P6, PT, R18, 0x7fffff17, PT ;  /* 0x7fffff171200780c */ /* 0x000fe20003fc6070 */
[----:B------:R-:W-:Y:S02]  /*4010*/  VIADD R18, R108, 0xffffffff ;  /* 0xffffffff6c127836 */ /* 0x000fe40000000000 */
[----:B0-----:R-:W-:Y:S01]  /*4020*/  @!P0 IMAD.MOV.U32 R4, RZ, RZ, R240 ;  /* 0x000000ffff048224 */ /* 0x001fe200078e00f0 */
[----:B-1----:R-:W-:Y:S01]  /*4030*/  IADD3 R33, P5, PT, R19, R0, RZ ;  /* 0x0000000013217210 */ /* 0x002fe20007fbe0ff */
[----:B------:R-:W-:Y:S02]  /*4040*/  IMAD R19, R106, 0xcc, RZ ;  /* 0x000000cc6a137824 */ /* 0x000fe400078e02ff */
[----:B------:R-:W-:Y:S01]  /*4050*/  @!P0 IMAD.MOV.U32 R5, RZ, RZ, R239 ;  /* 0x000000ffff058224 */ /* 0x000fe200078e00ef */
[----:B------:R-:W-:-:S02]  /*4060*/  LEA.HI.X.SX32 R66, R17, R2, 0x1, P5 ;  /* 0x0000000211427211 */ /* 0x000fc400028f0eff */
[----:B------:R-:W-:Y:S02]  /*4070*/  IADD3 R64, P5, PT, R19, R0, RZ ;  /* 0x0000000013407210 */ /* 0x000fe40007fbe0ff */
[----:B------:R0:W2:Y:S01]  /*4080*/  @!P0 LDG.E.U16 R29, desc[UR20][R4.64] ;  /* 0x00000014041d8981 */ /* 0x0000a2000c1e1500 */
[----:B------:R-:W-:Y:S01]  /*4090*/  ISETP.GE.U32.AND P0, PT, R18, 0x7fffff80, PT ;  /* 0x7fffff801200780c */ /* 0x000fe20003f06070 */
[----:B------:R-:W-:Y:S01]  /*40a0*/  VIADD R17, R108, 0xfffffffe ;  /* 0xfffffffe6c117836 */ /* 0x000fe20000000000 */
[----:B------:R-:W-:Y:S01]  /*40b0*/  LEA.HI.X.SX32 R18, R7, R2, 0x1, P5 ;  /* 0x0000000207127211 */ /* 0x000fe200028f0eff */
[----:B0-----:R-:W-:Y:S02]  /*40c0*/  @!P3 IMAD.MOV.U32 R4, RZ, RZ, R33 ;  /* 0x000000ffff04b224 */ /* 0x001fe400078e0021 */
[----:B------:R-:W-:Y:S02]  /*40d0*/  @!P3 IMAD.MOV.U32 R5, RZ, RZ, R66 ;  /* 0x000000ffff05b224 */ /* 0x000fe400078e0042 */
[----:B------:R-:W-:-:S03]  /*40e0*/  IMAD R19, R106, 0xd2, RZ ;  /* 0x000000d26a137824 */ /* 0x000fc600078e02ff */
[----:B------:R0:W2:Y:S01]  /*40f0*/  @!P3 LDG.E.U16 R134, desc[UR20][R4.64] ;  /* 0x000000140486b981 */ /* 0x0000a2000c1e1500 */
[----:B------:R-:W-:Y:S01]  /*4100*/  ISETP.GE.U32.AND P3, PT, R17, 0x7fffff7f, PT ;  /* 0x7fffff7f1100780c */ /* 0x000fe20003f66070 */
[----:B------:R-:W-:Y:S02]  /*4110*/  VIADD R17, R108, 0xfffffffd ;  /* 0xfffffffd6c117836 */ /* 0x000fe40000000000 */
[----:B------:R1:W-:Y:S01]  /*4120*/  STL [R1+0x1ac], R33 ;  /* 0x0001ac2101007387 */ /* 0x0003e20000100800 */
[----:B------:R-:W-:Y:S02]  /*4130*/  IMAD R7, R106, 0x69, RZ ;  /* 0x000000696a077824 */ /* 0x000fe400078e02ff */
[----:B0-----:R-:W-:Y:S02]  /*4140*/  @!P2 IMAD.MOV.U32 R4, RZ, RZ, R64 ;  /* 0x000000ffff04a224 */ /* 0x001fe400078e0040 */
[----:B------:R-:W-:Y:S01]  /*4150*/  @!P2 IMAD.MOV.U32 R5, RZ, RZ, R18 ;  /* 0x000000ffff05a224 */ /* 0x000fe200078e0012 */
[----:B-1----:R-:W-:-:S04]  /*4160*/  IADD3 R33, P5, PT, R19, R0, RZ ;  /* 0x0000000013217210 */ /* 0x002fc80007fbe0ff */
[----:B------:R0:W2:Y:S01]  /*4170*/  @!P2 LDG.E.U16 R55, desc[UR20][R4.64] ;  /* 0x000000140437a981 */ /* 0x0000a2000c1e1500 */
[----:B------:R-:W-:Y:S01]  /*4180*/  ISETP.GE.U32.AND P2, PT, R17, 0x7fffff7e, PT ;  /* 0x7fffff7e1100780c */ /* 0x000fe20003f46070 */
[----:B------:R-:W-:Y:S02]  /*4190*/  IMAD R17, R106, 0xd0, RZ ;  /* 0x000000d06a117824 */ /* 0x000fe400078e02ff */
[----:B------:R-:W-:Y:S04]  /*41a0*/  STL [R1+0x1a8], R66 ;  /* 0x0001a84201007387 */ /* 0x000fe80000100800 */
[----:B------:R1:W-:Y:S04]  /*41b0*/  STL [R1+0x1a4], R64 ;  /* 0x0001a44001007387 */ /* 0x0003e80000100800 */
[----:B------:R5:W-:Y:S01]  /*41c0*/  STL [R1+0x1a0], R18 ;  /* 0x0001a01201007387 */ /* 0x000be20000100800 */
[----:B0-----:R-:W-:Y:S01]  /*41d0*/  @!P6 IMAD.MOV.U32 R4, RZ, RZ, R33 ;  /* 0x000000ffff04e224 */ /* 0x001fe200078e0021 */
[----:B-1----:R-:W-:-:S02]  /*41e0*/  LEA.HI.X.SX32 R64, R7, R2, 0x1, P5 ;  /* 0x0000000207407211 */ /* 0x002fc400028f0eff */
[----:B------:R0:W-:Y:S01]  /*41f0*/  STL [R1+0x1bc], R33 ;  /* 0x0001bc2101007387 */ /* 0x0001e20000100800 */
[----:B-----5:R-:W-:Y:S02]  /*4200*/  IADD3 R18, P5, PT, R17, R0, RZ ;  /* 0x0000000011127210 */ /* 0x020fe40007fbe0ff */
[----:B------:R-:W-:-:S05]  /*4210*/  @!P6 IMAD.MOV.U32 R5, RZ, RZ, R64 ;  /* 0x000000ffff05e224 */ /* 0x000fca00078e0040 */
[----:B------:R1:W5:Y:S01]  /*4220*/  @!P6 LDG.E.U16 R133, desc[UR20][R4.64] ;  /* 0x000000140485e981 */ /* 0x000362000c1e1500 */
[----:B0-----:R-:W-:Y:S01]  /*4230*/  LEA.HI.X.SX32 R33, R242, R2, 0x1, P5 ;  /* 0x00000002f2217211 */ /* 0x001fe200028f0eff */
[----:B------:R-:W-:Y:S02]  /*4240*/  VIADD R7, R108, 0xfffffffc ;  /* 0xfffffffc6c077836 */ /* 0x000fe40000000000 */
[----:B-1----:R-:W-:Y:S02]  /*4250*/  @!P4 IMAD.MOV.U32 R4, RZ, RZ, R18 ;  /* 0x000000ffff04c224 */ /* 0x002fe400078e0012 */
[----:B------:R-:W-:Y:S01]  /*4260*/  @!P4 IMAD.MOV.U32 R5, RZ, RZ, R33 ;  /* 0x000000ffff05c224 */ /* 0x000fe200078e0021 */
[----:B------:R-:W-:-:S04]  /*4270*/  ISETP.GE.U32.AND P6, PT, R7, 0x7fffff7d, PT ;  /* 0x7fffff7d0700780c */ /* 0x000fc80003fc6070 */
[----:B------:R0:W5:Y:S01]  /*4280*/  @!P4 LDG.E.U16 R56, desc[UR20][R4.64] ;  /* 0x000000140438c981 */ /* 0x000162000c1e1500 */
[----:B------:R-:W-:Y:S01]  /*4290*/  IADD3 R87, P4, PT, R90, R0, RZ ;  /* 0x000000005a577210 */ /* 0x000fe20007f9e0ff */
[----:B------:R-:W-:-:S03]  /*42a0*/  VIADD R7, R108, 0xfffffff2 ;  /* 0xfffffff26c077836 */ /* 0x000fc60000000000 */
[C---:B------:R-:W-:Y:S02]  /*42b0*/  LEA.HI.X.SX32 R88, R106.reuse, R2, 0x1, P4 ;  /* 0x000000026a587211 */ /* 0x040fe400020f0eff */
[----:B------:R-:W-:Y:S01]  /*42c0*/  LEA R89, P4, R106, R0, 0x2 ;  /* 0x000000006a597211 */ /* 0x000fe200078810ff */
[----:B0-----:R-:W-:Y:S02]  /*42d0*/  @!P0 IMAD.MOV.U32 R4, RZ, RZ, R0 ;  /* 0x000000ffff048224 */ /* 0x001fe400078e0000 */
[----:B------:R-:W-:Y:S01]  /*42e0*/  @!P0 IMAD.MOV.U32 R5, RZ, RZ, R2 ;  /* 0x000000ffff058224 */ /* 0x000fe200078e0002 */
[----:B------:R-:W-:Y:S01]  /*42f0*/  LEA.HI.X.SX32 R90, R90, R2, 0x1, P4 ;  /* 0x000000025a5a7211 */ /* 0x000fe200020f0eff */
[----:B------:R-:W-:-:S03]  /*4300*/  VIADD R17, R108, 0xfffffff3 ;  /* 0xfffffff36c117836 */ /* 0x000fc60000000000 */
[----:B------:R0:W2:Y:S01]  /*4310*/  @!P0 LDG.E.U16 R132, desc[UR20][R4.64] ;  /* 0x0000001404848981 */ /* 0x0000a2000c1e1500 */
[----:B------:R-:W-:Y:S01]  /*4320*/  ISETP.GE.U32.AND P0, PT, R7, 0x7fffff73, PT ;  /* 0x7fffff730700780c */ /* 0x000fe20003f06070 */
[----:B------:R-:W-:Y:S01]  /*4330*/  VIADD R7, R108, 0xffffffcb ;  /* 0xffffffcb6c077836 */ /* 0x000fe20000000000 */
[----:B------:R-:W-:Y:S02]  /*4340*/  IADD3 R91, P4, PT, R98, R0, RZ ;  /* 0x00000000625b7210 */ /* 0x000fe40007f9e0ff */
[----:B------:R-:W-:Y:S01]  /*4350*/  ISETP.GE.U32.AND P5, PT, R17, 0x7fffff74, PT ;  /* 0x7fffff741100780c */ /* 0x000fe20003fa6070 */
[----:B0-----:R-:W-:Y:S02]  /*4360*/  @!P3 IMAD.MOV.U32 R4, RZ, RZ, R87 ;  /* 0x000000ffff04b224 */ /* 0x001fe400078e0057 */
[----:B------:R-:W-:Y:S01]  /*4370*/  @!P3 IMAD.MOV.U32 R5, RZ, RZ, R88 ;  /* 0x000000ffff05b224 */ /* 0x000fe200078e0058 */
[----:B------:R-:W-:-:S04]  /*4380*/  LEA.HI.X.SX32 R92, R92, R2, 0x1, P4 ;  /* 0x000000025c5c7211 */ /* 0x000fc800020f0eff */
[----:B------:R0:W2:Y:S01]  /*4390*/  @!P3 LDG.E.U16 R125, desc[UR20][R4.64] ;  /* 0x00000014047db981 */ /* 0x0000a2000c1e1500 */
[----:B------:R-:W-:Y:S01]  /*43a0*/  ISETP.GE.U32.AND P3, PT, R7, 0x7fffff4c, PT ;  /* 0x7fffff4c0700780c */ /* 0x000fe20003f66070 */
[----:B------:R-:W-:Y:S01]  /*43b0*/  VIADD R7, R108, 0xffffffca ;  /* 0xffffffca6c077836 */ /* 0x000fe20000000000 */
[----:B------:R-:W-:Y:S01]  /*43c0*/  IADD3 R93, P4, PT, R93, R0, RZ ;  /* 0x000000005d5d7210 */ /* 0x000fe20007f9e0ff */
        /* <DEDUP_REMOVED lines=14> */
[----:B------:R-:W-:Y:S01]  /*44b0*/  STL [R1+0x1b8], R64 ;  /* 0x0001b84001007387 */ /* 0x000fe20000100800 */
[----:B0-----:R-:W-:Y:S02]  /*44c0*/  @!P5 IMAD.MOV.U32 R4, RZ, RZ, R93 ;  /* 0x000000ffff04d224 */ /* 0x001fe400078e005d */
[----:B------:R-:W-:Y:S01]  /*44d0*/  @!P5 IMAD.MOV.U32 R5, RZ, RZ, R94 ;  /* 0x000000ffff05d224 */ /* 0x000fe200078e005e */
[----:B------:R0:W-:Y:S01]  /*44e0*/  STL [R1+0x1b4], R18 ;  /* 0x0001b41201007387 */ /* 0x0001e20000100800 */
[----:B------:R-:W-:-:S03]  /*44f0*/  LEA.HI.X.SX32 R241, R190, R2, 0x1, P4 ;  /* 0x00000002bef17211 */ /* 0x000fc600020f0eff */
[----:B------:R1:W2:Y:S01]  /*4500*/  @!P5 LDG.E.U16 R130, desc[UR20][R4.64] ;  /* 0x000000140482d981 */ /* 0x0002a2000c1e1500 */
[----:B------:R-:W-:Y:S01]  /*4510*/  ISETP.GE.U32.AND P5, PT, R7, 0x7fffff16, PT ;  /* 0x7fffff160700780c */ /* 0x000fe20003fa6070 */
[----:B------:R-:W-:Y:S02]  /*4520*/  VIADD R7, R108, 0xffffffe5 ;  /* 0xffffffe56c077836 */ /* 0x000fe40000000000 */
[----:B0-----:R-:W-:Y:S02]  /*4530*/  IMAD R18, R106, 0x6a, RZ ;  /* 0x0000006a6a127824 */ /* 0x001fe400078e02ff */
[----:B-1----:R-:W-:Y:S02]  /*4540*/  @!P0 IMAD.MOV.U32 R4, RZ, RZ, R95 ;  /* 0x000000ffff048224 */ /* 0x002fe400078e005f */
[----:B------:R-:W-:Y:S01]  /*4550*/  @!P0 IMAD.MOV.U32 R5, RZ, RZ, R96 ;  /* 0x000000ffff058224 */ /* 0x000fe200078e0060 */
[----:B------:R-:W-:-:S04]  /*4560*/  IADD3 R244, P4, PT, R18, R0, RZ ;  /* 0x0000000012f47210 */ /* 0x000fc80007f9e0ff */
[----:B------:R0:W2:Y:S01]  /*4570*/  @!P0 LDG.E.U16 R129, desc[UR20][R4.64] ;  /* 0x0000001404818981 */ /* 0x0000a2000c1e1500 */
[----:B------:R-:W-:Y:S01]  /*4580*/  ISETP.GE.U32.AND P0, PT, R7, 0x7fffff66, PT ;  /* 0x7fffff660700780c */ /* 0x000fe20003f06070 */
[----:B------:R-:W-:Y:S01]  /*4590*/  VIADD R7, R108, 0xffffffe4 ;  /* 0xffffffe46c077836 */ /* 0x000fe20000000000 */
[----:B------:R-:W-:Y:S01]  /*45a0*/  LEA.HI.X.SX32 R243, R243, R2, 0x1, P4 ;  /* 0x00000002f3f37211 */ /* 0x000fe200020f0eff */
[----:B0-----:R-:W-:Y:S02]  /*45b0*/  @!P3 IMAD.MOV.U32 R4, RZ, RZ, R242 ;  /* 0x000000ffff04b224 */ /* 0x001fe400078e00f2 */
[----:B------:R-:W-:-:S05]  /*45c0*/  @!P3 IMAD.MOV.U32 R5, RZ, RZ, R241 ;  /* 0x000000ffff05b224 */ /* 0x000fca00078e00f1 */
[----:B------:R0:W2:Y:S01]  /*45d0*/  @!P3 LDG.E.U16 R128, desc[UR20][R4.64] ;  /* 0x000000140480b981 */ /* 0x0000a2000c1e1500 */
[----:B------:R-:W-:Y:S01]  /*45e0*/  ISETP.GE.U32.AND P3, PT, R7, 0x7fffff65, PT ;  /* 0x7fffff650700780c */ /* 0x000fe20003f66070 */
[C---:B------:R-:W-:Y:S02]  /*45f0*/  IMAD R7, R106.reuse, 0xd6, RZ ;  /* 0x000000d66a077824 */ /* 0x040fe400078e02ff */
[----:B------:R-:W-:-:S03]  /*4600*/  IMAD R17, R106, 0x6b, RZ ;  /* 0x0000006b6a117824 */ /* 0x000fc600078e02ff */
[----:B------:R-:W-:Y:S01]  /*4610*/  IADD3 R64, P4, PT, R7, R0, RZ ;  /* 0x0000000007407210 */ /* 0x000fe20007f9e0ff */
[----:B0-----:R-:W-:Y:S02]  /*4620*/  @!P2 IMAD.MOV.U32 R4, RZ, RZ, R244 ;  /* 0x000000ffff04a224 */ /* 0x001fe400078e00f4 */
[----:B------:R-:W-:Y:S01]  /*4630*/  @!P2 IMAD.MOV.U32 R5, RZ, RZ, R243 ;  /* 0x000000ffff05a224 */ /* 0x000fe200078e00f3 */
[----:B------:R-:W-:-:S04]  /*4640*/  LEA.HI.X.SX32 R66, R17, R2, 0x1, P4 ;  /* 0x0000000211427211 */ /* 0x000fc800020f0eff */
[----:B------:R0:W2:Y:S01]  /*4650*/  @!P2 LDG.E.U16 R30, desc[UR20][R4.64] ;  /* 0x00000014041ea981 */ /* 0x0000a2000c1e1500 */
[----:B------:R-:W-:-:S03]  /*4660*/  IADD3 R190, P2, PT, R190, R0, RZ ;  /* 0x00000000bebe7210 */ /* 0x000fc60007f5e0ff */
[----:B------:R1:W-:Y:S01]  /*4670*/  STL [R1+0x1b0], R33 ;  /* 0x0001b02101007387 */ /* 0x0003e20000100800 */
[----:B------:R-:W-:Y:S01]  /*4680*/  LEA.HI.X.SX32 R188, R188, R2, 0x1, P2 ;  /* 0x00000002bcbc7211 */ /* 0x000fe200010f0eff */
[----:B0-----:R-:W-:Y:S02]  /*4690*/  VIADD R5, R108, 0xffffff92 ;  /* 0xffffff926c057836 */ /* 0x001fe40000000000 */
[----:B------:R-:W-:-:S03]  /*46a0*/  IMAD R4, R106, 0xd4, RZ ;  /* 0x000000d46a047824 */ /* 0x000fc600078e02ff */
[----:B------:R-:W-:Y:S01]  /*46b0*/  ISETP.GE.U32.AND P2, PT, R5, 0x7fffff13, PT ;  /* 0x7fffff130500780c */ /* 0x000fe20003f46070 */
[----:B------:R-:W-:Y:S01]  /*46c0*/  @!P6 IMAD.MOV.U32 R5, RZ, RZ, R66 ;  /* 0x000000ffff05e224 */ /* 0x000fe200078e0042 */
[----:B-1----:R-:W-:Y:S01]  /*46d0*/  IADD3 R33, P4, PT, R4, R0, RZ ;  /* 0x0000000004217210 */ /* 0x002fe20007f9e0ff */
[----:B------:R-:W-:-:S03]  /*46e0*/  @!P6 IMAD.MOV.U32 R4, RZ, RZ, R64 ;  /* 0x000000ffff04e224 */ /* 0x000fc600078e0040 */
[----:B------:R-:W-:Y:S02]  /*46f0*/  LEA.HI.X.SX32 R18, R18, R2, 0x1, P4 ;  /* 0x0000000212127211 */ /* 0x000fe400020f0eff */
[----:B------:R0:W2:Y:S02]  /*4700*/  @!P6 LDG.E.U16 R126, desc[UR20][R4.64] ;  /* 0x00000014047ee981 */ /* 0x0000a4000c1e1500 */
[----:B0-----:R-:W-:Y:S02]  /*4710*/  VIADD R4, R108, 0xffffffc9 ;  /* 0xffffffc96c047836 */ /* 0x001fe40000000000 */
[----:B------:R-:W-:-:S03]  /*4720*/  @!P5 IMAD.MOV.U32 R5, RZ, RZ, R18 ;  /* 0x000000ffff05d224 */ /* 0x000fc600078e0012 */
[----:B------:R-:W-:Y:S01]  /*4730*/  ISETP.GE.U32.AND P4, PT, R4, 0x7fffff4a, PT ;  /* 0x7fffff4a0400780c */ /* 0x000fe20003f86070 */
[----:B------:R-:W-:-:S05]  /*4740*/  @!P5 IMAD.MOV.U32 R4, RZ, RZ, R33 ;  /* 0x000000ffff04d224 */ /* 0x000fca00078e0021 */
[----:B------:R0:W2:Y:S01]  /*4750*/  @!P5 LDG.E.U16 R57, desc[UR20][R4.64] ;  /* 0x000000140439d981 */ /* 0x0000a2000c1e1500 */
[----:B------:R-:W-:Y:S01]  /*4760*/  IADD3 R192, P5, PT, R245, R0, RZ ;  /* 0x00000000f5c07210 */ /* 0x000fe20007fbe0ff */
[----:B------:R-:W-:Y:S02]  /*4770*/  VIADD R7, R108, 0xffffff93 ;  /* 0xffffff936c077836 */ /* 0x000fe40000000000 */
[----:B0-----:R-:W-:Y:S02]  /*4780*/  @!P0 IMAD.MOV.U32 R4, RZ, RZ, R190 ;  /* 0x000000ffff048224 */ /* 0x001fe400078e00be */
[----:B------:R-:W-:Y:S01]  /*4790*/  @!P0 IMAD.MOV.U32 R5, RZ, RZ, R188 ;  /* 0x000000ffff058224 */ /* 0x000fe200078e00bc */
[----:B------:R-:W-:Y:S01]  /*47a0*/  LEA.HI.X.SX32 R191, R191, R2, 0x1, P5 ;  /* 0x00000002bfbf7211 */ /* 0x000fe200028f0eff */
[----:B------:R-:W-:Y:S04]  /*47b0*/  STL [R1+0x1cc], R64 ;  /* 0x0001cc4001007387 */ /* 0x000fe80000100800 */
[----:B------:R0:W2:Y:S01]  /*47c0*/  @!P0 LDG.E.U16 R113, desc[UR20][R4.64] ;  /* 0x0000001404718981 */ /* 0x0000a2000c1e1500 */
[----:B------:R-:W-:-:S03]  /*47d0*/  PRMT R17, RZ, 0x7610, R17 ;  /* 0x00007610ff117816 */ /* 0x000fc60000000011 */
[----:B------:R-:W-:Y:S01]  /*47e0*/  STL [R1+0x1c8], R66 ;  /* 0x0001c84201007387 */ /* 0x000fe20000100800 */
[----:B0-----:R-:W-:Y:S02]  /*47f0*/  VIADD R5, R108, 0xffffffc8 ;  /* 0xffffffc86c057836 */ /* 0x001fe40000000000 */
[C---:B------:R-:W-:Y:S01]  /*4800*/  IMAD R4, R106.reuse, 0xda, RZ ;  /* 0x000000da6a047824 */ /* 0x040fe200078e02ff */
[----:B------:R0:W-:Y:S02]  /*4810*/  STL [R1+0x1c4], R33 ;  /* 0x0001c42101007387 */ /* 0x0001e40000100800 */
[----:B------:R-:W-:Y:S01]  /*4820*/  ISETP.GE.U32.AND P0, PT, R5, 0x7fffff49, PT ;  /* 0x7fffff490500780c */ /* 0x000fe20003f06070 */
[----:B------:R-:W-:Y:S01]  /*4830*/  @!P3 IMAD.MOV.U32 R5, RZ, RZ, R191 ;  /* 0x000000ffff05b224 */ /* 0x000fe200078e00bf */
[----:B------:R-:W-:Y:S01]  /*4840*/  ISETP.GE.U32.AND P6, PT, R7, 0x7fffff14, PT ;  /* 0x7fffff140700780c */ /* 0x000fe20003fc6070 */
[----:B------:R-:W-:Y:S01]  /*4850*/  IMAD R7, R106, 0x6d, RZ ;  /* 0x0000006d6a077824 */ /* 0x000fe200078e02ff */
[----:B0-----:R-:W-:Y:S01]  /*4860*/  IADD3 R33, P5, PT, R4, R0, RZ ;  /* 0x0000000004217210 */ /* 0x001fe20007fbe0ff */
[----:B------:R-:W-:-:S03]  /*4870*/  @!P3 IMAD.MOV.U32 R4, RZ, RZ, R192 ;  /* 0x000000ffff04b224 */ /* 0x000fc600078e00c0 */
[----:B------:R-:W-:Y:S02]  /*4880*/  LEA.HI.X.SX32 R64, R7, R2, 0x1, P5 ;  /* 0x0000000207407211 */ /* 0x000fe400028f0eff */
[----:B------:R0:W2:Y:S04]  /*4890*/  @!P3 LDG.E.U16 R17, desc[UR20][R4.64] ;  /* 0x000000140411b981 */ /* 0x0000a8000c1e1500 */
[----:B------:R1:W-:Y:S01]  /*48a0*/  STL [R1+0x1c0], R18 ;  /* 0x0001c01201007387 */ /* 0x0003e20000100800 */
[----:B0-----:R-:W-:Y:S02]  /*48b0*/  VIADD R4, R108, 0xffffff90 ;  /* 0xffffff906c047836 */ /* 0x001fe40000000000 */
[----:B------:R-:W-:-:S03]  /*48c0*/  @!P2 IMAD.MOV.U32 R5, RZ, RZ, R64 ;  /* 0x000000ffff05a224 */ /* 0x000fc600078e0040 */
[----:B------:R-:W-:Y:S01]  /*48d0*/  ISETP.GE.U32.AND P3, PT, R4, 0x7fffff11, PT ;  /* 0x7fffff110400780c */ /* 0x000fe20003f66070 */
[----:B------:R-:W-:Y:S02]  /*48e0*/  @!P2 IMAD.MOV.U32 R4, RZ, RZ, R33 ;  /* 0x000000ffff04a224 */ /* 0x000fe400078e0021 */
[C---:B-1----:R-:W-:Y:S01]  /*48f0*/  IMAD R18, R106.reuse, 0xd8, RZ ;  /* 0x000000d86a127824 */ /* 0x042fe200078e02ff */
[----:B------:R0:W-:Y:S01]  /*4900*/  STL [R1+0x1dc], R33 ;  /* 0x0001dc2101007387 */ /* 0x0001e20000100800 */
[----:B------:R-:W-:-:S03]  /*4910*/  IMAD R7, R106, 0x6c, RZ ;  /* 0x0000006c6a077824 */ /* 0x000fc600078e02ff */
[----:B------:R1:W2:Y:S02]  /*4920*/  @!P2 LDG.E.U16 R112, desc[UR20][R4.64] ;  /* 0x000000140470a981 */ /* 0x0002a4000c1e1500 */
[-C--:B------:R-:W-:Y:S02]  /*4930*/  IADD3 R246, P5, PT, R7, R0.reuse, RZ ;  /* 0x0000000007f67210 */ /* 0x080fe40007fbe0ff */
[----:B0-----:R-:W-:Y:S01]  /*4940*/  IADD3 R33, P2, PT, R18, R0, RZ ;  /* 0x0000000012217210 */ /* 0x001fe20007f5e0ff */
[----:B------:R0:W-:Y:S01]  /*4950*/  STL [R1+0x1d8], R64 ;  /* 0x0001d84001007387 */ /* 0x0001e20000100800 */
[C---:B-1----:R-:W-:Y:S02]  /*4960*/  VIADD R4, R108.reuse, 0xffffff91 ;  /* 0xffffff916c047836 */ /* 0x042fe40000000000 */
[----:B------:R-:W-:Y:S01]  /*4970*/  VIADD R5, R108, 0xffffff8e ;  /* 0xffffff8e6c057836 */ /* 0x000fe20000000000 */
[-C--:B------:R-:W-:Y:S02]  /*4980*/  LEA.HI.X.SX32 R245, R245, R2.reuse, 0x1, P5 ;  /* 0x00000002f5f57211 */ /* 0x080fe400028f0eff */
[----:B0-----:R-:W-:-:S02]  /*4990*/  LEA.HI.X.SX32 R64, R7, R2, 0x1, P2 ;  /* 0x0000000207407211 */ /* 0x001fc400010f0eff */
[----:B------:R-:W-:Y:S01]  /*49a0*/  ISETP.GE.U32.AND P5, PT, R4, 0x7fffff12, PT ;  /* 0x7fffff120400780c */ /* 0x000fe20003fa6070 */
[----:B------:R-:W-:Y:S01]  /*49b0*/  @!P6 IMAD.MOV.U32 R4, RZ, RZ, R33 ;  /* 0x000000ffff04e224 */ /* 0x000fe200078e0021 */
[----:B------:R-:W-:Y:S01]  /*49c0*/  ISETP.GE.U32.AND P2, PT, R5, 0x7fffff0f, PT ;  /* 0x7fffff0f0500780c */ /* 0x000fe20003f46070 */
[----:B------:R-:W-:Y:S02]  /*49d0*/  @!P6 IMAD.MOV.U32 R5, RZ, RZ, R64 ;  /* 0x000000ffff05e224 */ /* 0x000fe400078e0040 */
[----:B------:R-:W-:-:S03]  /*49e0*/  IMAD R18, R106, 0x6e, RZ ;  /* 0x0000006e6a127824 */ /* 0x000fc600078e02ff */
[----:B------:R0:W2:Y:S02]  /*49f0*/  @!P6 LDG.E.U16 R58, desc[UR20][R4.64] ;  /* 0x00000014043ae981 */ /* 0x0000a4000c1e1500 */
[----:B------:R-:W-:Y:S01]  /*4a00*/  IADD3 R248, P6, PT, R18, R0, RZ ;  /* 0x0000000012f87210 */ /* 0x000fe20007fde0ff */
[----:B0-----:R-:W-:Y:S02]  /*4a10*/  @!P4 IMAD.MOV.U32 R4, RZ, RZ, R246 ;  /* 0x000000ffff04c224 */ /* 0x001fe400078e00f6 */
[----:B------:R-:W-:Y:S01]  /*4a20*/  @!P4 IMAD.MOV.U32 R5, RZ, RZ, R245 ;  /* 0x000000ffff05c224 */ /* 0x000fe200078e00f5 */
[----:B------:R-:W-:-:S04]  /*4a30*/  LEA.HI.X.SX32 R247, R247, R2, 0x1, P6 ;  /* 0x00000002f7f77211 */ /* 0x000fc800030f0eff */
[----:B------:R0:W2:Y:S04]  /*4a40*/  @!P4 LDG.E.U16 R111, desc[UR20][R4.64] ;  /* 0x00000014046fc981 */ /* 0x0000a8000c1e1500 */
[----:B------:R-:W-:Y:S01]  /*4a50*/  STL [R1+0x1d4], R33 ;  /* 0x0001d42101007387 */ /* 0x000fe20000100800 */
[----:B0-----:R-:W-:Y:S02]  /*4a60*/  VIADD R5, R108, 0xffffff8f ;  /* 0xffffff8f6c057836 */ /* 0x001fe40000000000 */
[----:B------:R-:W-:Y:S01]  /*4a70*/  IMAD R4, R106, 0xde, RZ ;  /* 0x000000de6a047824 */ /* 0x000fe200078e02ff */
[----:B------:R0:W-:Y:S02]  /*4a80*/  STL [R1+0x1d0], R64 ;  /* 0x0001d04001007387 */ /* 0x0001e40000100800 */
[----:B------:R-:W-:Y:S01]  /*4a90*/  ISETP.GE.U32.AND P4, PT, R5, 0x7fffff10, PT ;  /* 0x7fffff100500780c */ /* 0x000fe20003f86070 */
[----:B------:R-:W-:-:S02]  /*4aa0*/  @!P0 IMAD.MOV.U32 R5, RZ, RZ, R247 ;  /* 0x000000ffff058224 */ /* 0x000fc400078e00f7 */
[----:B------:R-:W-:Y:S01]  /*4ab0*/  IMAD R7, R106, 0x6f, RZ ;  /* 0x0000006f6a077824 */ /* 0x000fe200078e02ff */
[----:B0-----:R-:W-:Y:S01]  /*4ac0*/  IADD3 R64, P6, PT, R4, R0, RZ ;  /* 0x0000000004407210 */ /* 0x001fe20007fde0ff */
[----:B------:R-:W-:-:S03]  /*4ad0*/  @!P0 IMAD.MOV.U32 R4, RZ, RZ, R248 ;  /* 0x000000ffff048224 */ /* 0x000fc600078e00f8 */
[----:B------:R-:W-:Y:S02]  /*4ae0*/  LEA.HI.X.SX32 R66, R7, R2, 0x1, P6 ;  /* 0x0000000207427211 */ /* 0x000fe400030f0eff */
[----:B------:R0:W2:Y:S02]  /*4af0*/  @!P0 LDG.E.U16 R31, desc[UR20][R4.64] ;  /* 0x00000014041f8981 */ /* 0x0000a4000c1e1500 */
[----:B0-----:R-:W-:Y:S02]  /*4b00*/  VIADD R5, R108, 0xffffffc7 ;  /* 0xffffffc76c057836 */ /* 0x001fe40000000000 */
[----:B------:R-:W-:-:S03]  /*4b10*/  IMAD R4, R106, 0xdc, RZ ;  /* 0x000000dc6a047824 */ /* 0x000fc600078e02ff */
[----:B------:R-:W-:Y:S01]  /*4b20*/  ISETP.GE.U32.AND P0, PT, R5, 0x7fffff48, PT ;  /* 0x7fffff480500780c */ /* 0x000fe20003f06070 */
[----:B------:R-:W-:Y:S01]  /*4b30*/  @!P3 IMAD.MOV.U32 R5, RZ, RZ, R66 ;  /* 0x000000ffff05b224 */ /* 0x000fe200078e0042 */
[----:B------:R-:W-:Y:S01]  /*4b40*/  IADD3 R33, P6, PT, R4, R0, RZ ;  /* 0x0000000004217210 */ /* 0x000fe20007fde0ff */
[----:B------:R-:W-:Y:S01]  /*4b50*/  @!P3 IMAD.MOV.U32 R4, RZ, RZ, R64 ;  /* 0x000000ffff04b224 */ /* 0x000fe200078e0040 */
[----:B------:R-:W-:Y:S04]  /*4b60*/  STL [R1+0x1ec], R64 ;  /* 0x0001ec4001007387 */ /* 0x000fe80000100800 */
[----:B------:R0:W2:Y:S04]  /*4b70*/  @!P3 LDG.E.U16 R63, desc[UR20][R4.64] ;  /* 0x00000014043fb981 */ /* 0x0000a8000c1e1500 */
[----:B------:R1:W-:Y:S01]  /*4b80*/  STL [R1+0x1e8], R66 ;  /* 0x0001e84201007387 */ /* 0x0003e20000100800 */
[----:B0-----:R-:W-:Y:S01]  /*4b90*/  IMAD R4, R106, 0xe2, RZ ;  /* 0x000000e26a047824 */ /* 0x001fe200078e02ff */
[----:B-1----:R-:W-:-:S04]  /*4ba0*/  LEA.HI.X.SX32 R66, R18, R2, 0x1, P6 ;  /* 0x0000000212427211 */ /* 0x002fc800030f0eff */
[----:B------:R-:W-:Y:S01]  /*4bb0*/  IADD3 R64, P6, PT, R4, R0, RZ ;  /* 0x0000000004407210 */ /* 0x000fe20007fde0ff */
[----:B------:R-:W-:Y:S02]  /*4bc0*/  @!P5 IMAD.MOV.U32 R4, RZ, RZ, R33 ;  /* 0x000000ffff04d224 */ /* 0x000fe400078e0021 */
[----:B------:R-:W-:Y:S02]  /*4bd0*/  @!P5 IMAD.MOV.U32 R5, RZ, RZ, R66 ;  /* 0x000000ffff05d224 */ /* 0x000fe400078e0042 */
[----:B------:R-:W-:Y:S02]  /*4be0*/  VIADD R7, R108, 0xffffffc6 ;  /* 0xffffffc66c077836 */ /* 0x000fe40000000000 */
[----:B------:R-:W-:Y:S01]  /*4bf0*/  IMAD R18, R106, 0x71, RZ ;  /* 0x000000716a127824 */ /* 0x000fe200078e02ff */
[----:B------:R0:W2:Y:S02]  /*4c00*/  @!P5 LDG.E.U16 R59, desc[UR20][R4.64] ;  /* 0x00000014043bd981 */ /* 0x0000a4000c1e1500 */
[----:B------:R-:W-:Y:S01]  /*4c10*/  ISETP.GE.U32.AND P3, PT, R7, 0x7fffff47, PT ;  /* 0x7fffff470700780c */ /* 0x000fe20003f66070 */
[----:B------:R-:W-:Y:S01]  /*4c20*/  VIADD R7, R108, 0xffffff8c ;  /* 0xffffff8c6c077836 */ /* 0x000fe20000000000 */
[----:B------:R-:W-:Y:S01]  /*4c30*/  LEA.HI.X.SX32 R18, R18, R2, 0x1, P6 ;  /* 0x0000000212127211 */ /* 0x000fe200030f0eff */
[----:B------:R1:W-:Y:S01]  /*4c40*/  STL [R1+0x1e4], R33 ;  /* 0x0001e42101007387 */ /* 0x0003e20000100800 */
[----:B0-----:R-:W-:-:S03]  /*4c50*/  IMAD R4, R106, 0xe0, RZ ;  /* 0x000000e06a047824 */ /* 0x001fc600078e02ff */
[----:B------:R-:W-:Y:S01]  /*4c60*/  STL [R1+0x1e0], R66 ;  /* 0x0001e04201007387 */ /* 0x000fe20000100800 */
[----:B------:R-:W-:Y:S02]  /*4c70*/  PRMT R19, RZ, 0x7610, R19 ;  /* 0x00007610ff137816 */ /* 0x000fe40000000013 */
[----:B-1----:R-:W-:Y:S01]  /*4c80*/  IADD3 R33, P6, PT, R4, R0, RZ ;  /* 0x0000000004217210 */ /* 0x002fe20007fde0ff */
[----:B------:R-:W-:Y:S01]  /*4c90*/  STL [R1+0x1fc], R64 ;  /* 0x0001fc4001007387 */ /* 0x000fe20000100800 */
[----:B------:R-:W-:Y:S01]  /*4ca0*/  ISETP.GE.U32.AND P5, PT, R7, 0x7fffff0d, PT ;  /* 0x7fffff0d0700780c */ /* 0x000fe20003fa6070 */
[----:B------:R-:W-:Y:S02]  /*4cb0*/  @!P2 IMAD.MOV.U32 R4, RZ, RZ, R64 ;  /* 0x000000ffff04a224 */ /* 0x000fe400078e0040 */
[----:B------:R0:W-:Y:S01]  /*4cc0*/  STL [R1+0x1f8], R18 ;  /* 0x0001f81201007387 */ /* 0x0001e20000100800 */
[----:B------:R-:W-:Y:S02]  /*4cd0*/  @!P2 IMAD.MOV.U32 R5, RZ, RZ, R18 ;  /* 0x000000ffff05a224 */ /* 0x000fe400078e0012 */
[----:B------:R-:W-:-:S03]  /*4ce0*/  VIADD R7, R108, 0xffffff8d ;  /* 0xffffff8d6c077836 */ /* 0x000fc60000000000 */
[----:B------:R1:W2:Y:S01]  /*4cf0*/  @!P2 LDG.E.U16 R19, desc[UR20][R4.64] ;  /* 0x000000140413a981 */ /* 0x0002a2000c1e1500 */
[C---:B0-----:R-:W-:Y:S02]  /*4d00*/  LEA.HI.X.SX32 R18, R250.reuse, R2, 0x1, P6 ;  /* 0x00000002fa127211 */ /* 0x041fe400030f0eff */
[----:B------:R-:W-:Y:S02]  /*4d10*/  IADD3 R250, P6, PT, R250, R0, RZ ;  /* 0x00000000fafa7210 */ /* 0x000fe40007fde0ff */
[----:B------:R-:W-:Y:S01]  /*4d20*/  ISETP.GE.U32.AND P2, PT, R7, 0x7fffff0e, PT ;  /* 0x7fffff0e0700780c */ /* 0x000fe20003f46070 */
[----:B------:R-:W-:Y:S01]  /*4d30*/  VIADD R7, R108, 0xfffffff9 ;  /* 0xfffffff96c077836 */ /* 0x000fe20000000000 */
[----:B------:R-:W-:Y:S01]  /*4d40*/  LEA.HI.X.SX32 R249, R194, R2, 0x1, P6 ;  /* 0x00000002c2f97211 */ /* 0x000fe200030f0eff */
[----:B-1----:R-:W-:Y:S02]  /*4d50*/  @!P4 IMAD.MOV.U32 R4, RZ, RZ, R33 ;  /* 0x000000ffff04c224 */ /* 0x002fe400078e0021 */
[----:B------:R-:W-:-:S05]  /*4d60*/  @!P4 IMAD.MOV.U32 R5, RZ, RZ, R18 ;  /* 0x000000ffff05c224 */ /* 0x000fca00078e0012 */
[----:B------:R0:W2:Y:S01]  /*4d70*/  @!P4 LDG.E.U16 R60, desc[UR20][R4.64] ;  /* 0x00000014043cc981 */ /* 0x0000a2000c1e1500 */
[----:B------:R-:W-:Y:S01]  /*4d80*/  ISETP.GE.U32.AND P4, PT, R7, 0x7fffff7a, PT ;  /* 0x7fffff7a0700780c */ /* 0x000fe20003f86070 */
[----:B------:R-:W-:Y:S02]  /*4d90*/  IMAD R7, R106, 0x72, RZ ;  /* 0x000000726a077824 */ /* 0x000fe400078e02ff */
[----:B0-----:R-:W-:Y:S02]  /*4da0*/  @!P0 IMAD.MOV.U32 R4, RZ, RZ, R250 ;  /* 0x000000ffff048224 */ /* 0x001fe400078e00fa */
[----:B------:R-:W-:Y:S01]  /*4db0*/  @!P0 IMAD.MOV.U32 R5, RZ, RZ, R249 ;  /* 0x000000ffff058224 */ /* 0x000fe200078e00f9 */
[----:B------:R-:W-:Y:S04]  /*4dc0*/  STL [R1+0x1f4], R33 ;  /* 0x0001f42101007387 */ /* 0x000fe80000100800 */
[----:B------:R0:W2:Y:S01]  /*4dd0*/  @!P0 LDG.E.U16 R65, desc[UR20][R4.64] ;  /* 0x0000001404418981 */ /* 0x0000a2000c1e1500 */
[----:B------:R-:W-:-:S03]  /*4de0*/  IADD3 R252, P0, PT, R7, R0, RZ ;  /* 0x0000000007fc7210 */ /* 0x000fc60007f1e0ff */
[----:B------:R1:W-:Y:S01]  /*4df0*/  STL [R1+0x1f0], R18 ;  /* 0x0001f01201007387 */ /* 0x0003e20000100800 */
[----:B------:R-:W-:Y:S01]  /*4e00*/  LEA.HI.X.SX32 R251, R251, R2, 0x1, P0 ;  /* 0x00000002fbfb7211 */ /* 0x000fe200000f0eff */
[----:B0-----:R-:W-:Y:S02]  /*4e10*/  IMAD R4, R106, 0xe6, RZ ;  /* 0x000000e66a047824 */ /* 0x001fe400078e02ff */
[----:B------:R-:W-:Y:S02]  /*4e20*/  VIADD R5, R108, 0xfffffff8 ;  /* 0xfffffff86c057836 */ /* 0x000fe40000000000 */
[----:B-1----:R-:W-:Y:S01]  /*4e30*/  IMAD R18, R106, 0x73, RZ ;  /* 0x000000736a127824 */ /* 0x002fe200078e02ff */
[----:B------:R-:W-:Y:S01]  /*4e40*/  IADD3 R66, P6, PT, R4, R0, RZ ;  /* 0x0000000004427210 */ /* 0x000fe20007fde0ff */
[----:B------:R-:W-:Y:S01]  /*4e50*/  IMAD R33, R106, 0xe4, RZ ;  /* 0x000000e46a217824 */ /* 0x000fe200078e02ff */
[----:B------:R-:W-:Y:S01]  /*4e60*/  ISETP.GE.U32.AND P0, PT, R5, 0x7fffff79, PT ;  /* 0x7fffff790500780c */ /* 0x000fe20003f06070 */
[----:B------:R-:W-:Y:S01]  /*4e70*/  @!P3 IMAD.MOV.U32 R4, RZ, RZ, R252 ;  /* 0x000000ffff04b224 */ /* 0x000fe200078e00fc */
[----:B------:R-:W-:Y:S01]  /*4e80*/  LEA.HI.X.SX32 R99, R18, R2, 0x1, P6 ;  /* 0x0000000212637211 */ /* 0x000fe200030f0eff */
[----:B------:R-:W-:Y:S01]  /*4e90*/  @!P3 IMAD.MOV.U32 R5, RZ, RZ, R251 ;  /* 0x000000ffff05b224 */ /* 0x000fe200078e00fb */
[-C--:B------:R-:W-:Y:S01]  /*4ea0*/  IADD3 R64, P6, PT, R33, R0.reuse, RZ ;  /* 0x0000000021407210 */ /* 0x080fe20007fde0ff */
[----:B------:R0:W-:Y:S04]  /*4eb0*/  STL [R1+0x20c], R66 ;  /* 0x00020c4201007387 */ /* 0x0001e80000100800 */
[----:B------:R1:W2:Y:S01]  /*4ec0*/  @!P3 LDG.E.U16 R32, desc[UR20][R4.64] ;  /* 0x000000140420b981 */ /* 0x0002a2000c1e1500 */
[----:B------:R-:W-:Y:S01]  /*4ed0*/  IADD3 R97, P3, PT, R97, R0, RZ ;  /* 0x0000000061617210 */ /* 0x000fe20007f7e0ff */
[----:B-1----:R-:W-:Y:S01]  /*4ee0*/  @!P5 IMAD.MOV.U32 R4, RZ, RZ, R66 ;  /* 0x000000ffff04d224 */ /* 0x002fe200078e0042 */
[-C--:B0-----:R-:W-:Y:S01]  /*4ef0*/  LEA.HI.X.SX32 R66, R7, R2.reuse, 0x1, P6 ;  /* 0x0000000207427211 */ /* 0x081fe200030f0eff */
[----:B------:R-:W-:Y:S01]  /*4f00*/  @!P5 IMAD.MOV.U32 R5, RZ, RZ, R99 ;  /* 0x000000ffff05d224 */ /* 0x000fe200078e0063 */
[----:B------:R-:W-:-:S04]  /*4f10*/  LEA.HI.X.SX32 R98, R98, R2, 0x1, P3 ;  /* 0x0000000262627211 */ /* 0x000fc800018f0eff */
[----:B------:R0:W2:Y:S02]  /*4f20*/  @!P5 LDG.E.U16 R110, desc[UR20][R4.64] ;  /* 0x00000014046ed981 */ /* 0x0000a4000c1e1500 */
[----:B0-----:R-:W-:Y:S02]  /*4f30*/  @!P2 IMAD.MOV.U32 R4, RZ, RZ, R64 ;  /* 0x000000ffff04a224 */ /* 0x001fe400078e0040 */
[----:B------:R-:W-:Y:S01]  /*4f40*/  @!P2 IMAD.MOV.U32 R5, RZ, RZ, R66 ;  /* 0x000000ffff05a224 */ /* 0x000fe200078e0042 */
[----:B------:R0:W-:Y:S04]  /*4f50*/  STL [R1+0x208], R99 ;  /* 0x0002086301007387 */ /* 0x0001e80000100800 */
[----:B------:R1:W3:Y:S01]  /*4f60*/  @!P2 LDG.E.U16 R61, desc[UR20][R4.64] ;  /* 0x00000014043da981 */ /* 0x0002e2000c1e1500 */
[----:B0-----:R-:W-:Y:S01]  /*4f70*/  IADD3 R99, P2, PT, R102, R0, RZ ;  /* 0x0000000066637210 */ /* 0x001fe20007f5e0ff */
[----:B-1----:R-:W-:-:S02]  /*4f80*/  @!P4 IMAD.MOV.U32 R4, RZ, RZ, R97 ;  /* 0x000000ffff04c224 */ /* 0x002fc400078e0061 */
[----:B------:R-:W-:Y:S01]  /*4f90*/  @!P4 IMAD.MOV.U32 R5, RZ, RZ, R98 ;  /* 0x000000ffff05c224 */ /* 0x000fe200078e0062 */
[----:B------:R-:W-:-:S04]  /*4fa0*/  LEA.HI.X.SX32 R100, R100, R2, 0x1, P2 ;  /* 0x0000000264647211 */ /* 0x000fc800010f0eff */
[----:B------:R0:W3:Y:S01]  /*4fb0*/  @!P4 LDG.E.U16 R62, desc[UR20][R4.64] ;  /* 0x00000014043ec981 */ /* 0x0000e2000c1e1500 */
[----:B------:R-:W-:Y:S01]  /*4fc0*/  PRMT R7, RZ, 0x7610, R7 ;  /* 0x00007610ff077816 */ /* 0x000fe20000000007 */
[----:B0-----:R-:W-:Y:S02]  /*4fd0*/  VIADD R4, R108, 0xffffffe3 ;  /* 0xffffffe36c047836 */ /* 0x001fe40000000000 */
[----:B------:R-:W-:-:S03]  /*4fe0*/  @!P0 IMAD.MOV.U32 R5, RZ, RZ, R100 ;  /* 0x000000ffff058224 */ /* 0x000fc600078e0064 */
[----:B------:R-:W-:Y:S01]  /*4ff0*/  ISETP.GE.U32.AND P2, PT, R4, 0x7fffff64, PT ;  /* 0x7fffff640400780c */ /* 0x000fe20003f46070 */
[----:B------:R-:W-:-:S05]  /*5000*/  @!P0 IMAD.MOV.U32 R4, RZ, RZ, R99 ;  /* 0x000000ffff048224 */ /* 0x000fca00078e0063 */
[----:B------:R0:W3:Y:S01]  /*5010*/  @!P0 LDG.E.U16 R7, desc[UR20][R4.64] ;  /* 0x0000001404078981 */ /* 0x0000e2000c1e1500 */
[----:B------:R-:W-:-:S04]  /*5020*/  IADD3 R194, P0, PT, R194, R0, RZ ;  /* 0x00000000c2c27210 */ /* 0x000fc80007f1e0ff */
[----:B------:R-:W-:Y:S02]  /*5030*/  LEA.HI.X.SX32 R193, R101, R2, 0x1, P0 ;  /* 0x0000000265c17211 */ /* 0x000fe400000f0eff */
[----:B------:R-:W-:Y:S01]  /*5040*/  PRMT R109, RZ, 0x7610, R109 ;  /* 0x00007610ff6d7816 */ /* 0x000fe2000000006d */
[----:B0-----:R-:W-:Y:S02]  /*5050*/  @!P2 IMAD.MOV.U32 R4, RZ, RZ, R194 ;  /* 0x000000ffff04a224 */ /* 0x001fe400078e00c2 */
[----:B------:R-:W-:Y:S01]  /*5060*/  @!P2 IMAD.MOV.U32 R5, RZ, RZ, R193 ;  /* 0x000000ffff05a224 */ /* 0x000fe200078e00c1 */
[----:B------:R-:W-:Y:S04]  /*5070*/  STL [R1+0x204], R64 ;  /* 0x0002044001007387 */ /* 0x000fe80000100800 */
[----:B------:R0:W3:Y:S04]  /*5080*/  @!P2 LDG.E.U16 R109, desc[UR20][R4.64] ;  /* 0x00000014046da981 */ /* 0x0000e8000c1e1500 */
[----:B------:R1:W-:Y:S01]  /*5090*/  STL [R1+0x200], R66 ;  /* 0x0002004201007387 */ /* 0x0003e20000100800 */
[----:B0-----:R-:W-:-:S02]  /*50a0*/  VIADD R4, R108, 0xffffffe2 ;  /* 0xffffffe26c047836 */ /* 0x001fc40000000000 */
[----:B-1----:R-:W-:-:S03]  /*50b0*/  IMAD R66, R106, 0x3a, RZ ;  /* 0x0000003a6a427824 */ /* 0x002fc600078e02ff */
[----:B------:R-:W-:Y:S02]  /*50c0*/  ISETP.GE.U32.AND P0, PT, R4, 0x7fffff63, PT ;  /* 0x7fffff630400780c */ /* 0x000fe40003f06070 */
[----:B------:R-:W-:-:S04]  /*50d0*/  IADD3 R196, P2, PT, R66, R0, RZ ;  /* 0x0000000042c47210 */ /* 0x000fc80007f5e0ff */
[----:B------:R-:W-:Y:S02]  /*50e0*/  LEA.HI.X.SX32 R195, R195, R2, 0x1, P2 ;  /* 0x00000002c3c37211 */ /* 0x000fe400010f0eff */
[----:B------:R-:W-:-:S05]  /*50f0*/  PRMT R18, RZ, 0x7610, R18 ;  /* 0x00007610ff127816 */ /* 0x000fca0000000012 */
[----:B------:R-:W-:Y:S02]  /*5100*/  @!P0 IMAD.MOV.U32 R4, RZ, RZ, R196 ;  /* 0x000000ffff048224 */ /* 0x000fe400078e00c4 */
[----:B------:R-:W-:-:S05]  /*5110*/  @!P0 IMAD.MOV.U32 R5, RZ, RZ, R195 ;  /* 0x000000ffff058224 */ /* 0x000fca00078e00c3 */
[----:B------:R0:W3:Y:S02]  /*5120*/  @!P0 LDG.E.U16 R18, desc[UR20][R4.64] ;  /* 0x0000001404128981 */ /* 0x0000e4000c1e1500 */
[----:B0-----:R-:W-:-:S05]  /*5130*/  VIADD R4, R108, 0xffffff8a ;  /* 0xffffff8a6c047836 */ /* 0x001fca0000000000 */
[----:B------:R-:W-:Y:S01]  /*5140*/  ISETP.GE.U32.AND P0, PT, R4, 0x7fffff0b, PT ;  /* 0x7fffff0b0400780c */ /* 0x000fe20003f06070 */
[----:B------:R-:W-:-:S05]  /*5150*/  IMAD R4, R106, 0xea, RZ ;  /* 0x000000ea6a047824 */ /* 0x000fca00078e02ff */
[----:B------:R-:W-:Y:S01]  /*5160*/  IADD3 R64, P2, PT, R4, R0, RZ ;  /* 0x0000000004407210 */ /* 0x000fe20007f5e0ff */
[----:B------:R-:W-:Y:S01]  /*5170*/  IMAD R4, R106, 0x75, RZ ;  /* 0x000000756a047824 */ /* 0x000fe200078e02ff */
[----:B------:R-:W-:-:S04]  /*5180*/  PRMT R33, RZ, 0x7610, R33 ;  /* 0x00007610ff217816 */ /* 0x000fc80000000021 */
[----:B------:R-:W-:Y:S01]  /*5190*/  LEA.HI.X.SX32 R103, R4, R2, 0x1, P2 ;  /* 0x0000000204677211 */ /* 0x000fe200010f0eff */
[----:B------:R-:W-:-:S04]  /*51a0*/  @!P0 IMAD.MOV.U32 R4, RZ, RZ, R64 ;  /* 0x000000ffff048224 */ /* 0x000fc800078e0040 */
[----:B------:R-:W-:-:S05]  /*51b0*/  @!P0 IMAD.MOV.U32 R5, RZ, RZ, R103 ;  /* 0x000000ffff058224 */ /* 0x000fca00078e0067 */
[----:B------:R0:W3:Y:S02]  /*51c0*/  @!P0 LDG.E.U16 R33, desc[UR20][R4.64] ;  /* 0x0000001404218981 */ /* 0x0000e4000c1e1500 */
[----:B0-----:R-:W-:Y:S02]  /*51d0*/  VIADD R5, R108, 0xffffff8b ;  /* 0xffffff8b6c057836 */ /* 0x001fe40000000000 */
[C---:B------:R-:W-:Y:S01]  /*51e0*/  IMAD R4, R106.reuse, 0xe8, RZ ;  /* 0x000000e86a047824 */ /* 0x040fe200078e02ff */
[----:B------:R0:W-:Y:S02]  /*51f0*/  STL [R1+0x21c], R64 ;  /* 0x00021c4001007387 */ /* 0x0001e40000100800 */
[----:B------:R-:W-:Y:S02]  /*5200*/  ISETP.GE.U32.AND P2, PT, R5, 0x7fffff0c, PT ;  /* 0x7fffff0c0500780c */ /* 0x000fe40003f46070 */
[----:B------:R1:W-:Y:S01]  /*5210*/  STL [R1+0x218], R103 ;  /* 0x0002186701007387 */ /* 0x0003e20000100800 */
[----:B0-----:R-:W-:Y:S01]  /*5220*/  IMAD R64, R106, 0x74, RZ ;  /* 0x000000746a407824 */ /* 0x001fe200078e02ff */
[----:B-1----:R-:W-:Y:S01]  /*5230*/  IADD3 R103, P3, PT, R4, R0, RZ ;  /* 0x0000000004677210 */ /* 0x002fe20007f7e0ff */
[----:B------:R-:W-:-:S03]  /*5240*/  VIADD R4, R108, 0xffffffc5 ;  /* 0xffffffc56c047836 */ /* 0x000fc60000000000 */
[----:B------:R-:W-:Y:S02]  /*5250*/  LEA.HI.X.SX32 R104, R64, R2, 0x1, P3 ;  /* 0x0000000240687211 */ /* 0x000fe400018f0eff */
[----:B------:R-:W-:-:S03]  /*5260*/  ISETP.GE.U32.AND P0, PT, R4, 0x7fffff46, PT ;  /* 0x7fffff460400780c */ /* 0x000fc60003f06070 */
[----:B------:R-:W-:Y:S02]  /*5270*/  @!P2 IMAD.MOV.U32 R4, RZ, RZ, R103 ;  /* 0x000000ffff04a224 */ /* 0x000fe400078e0067 */
[----:B------:R-:W-:Y:S01]  /*5280*/  @!P2 IMAD.MOV.U32 R5, RZ, RZ, R104 ;  /* 0x000000ffff05a224 */ /* 0x000fe200078e0068 */
[----:B------:R0:W-:Y:S04]  /*5290*/  STL [R1+0x214], R103 ;  /* 0x0002146701007387 */ /* 0x0001e80000100800 */
[----:B------:R1:W3:Y:S01]  /*52a0*/  @!P2 LDG.E.U16 R34, desc[UR20][R4.64] ;  /* 0x000000140422a981 */ /* 0x0002e2000c1e1500 */
[----:B0-----:R-:W-:-:S04]  /*52b0*/  IADD3 R103, P2, PT, R64, R0, RZ ;  /* 0x0000000040677210 */ /* 0x001fc80007f5e0ff */
[----:B------:R-:W-:Y:S01]  /*52c0*/  LEA.HI.X.SX32 R66, R66, R2, 0x1, P2 ;  /* 0x0000000242427211 */ /* 0x000fe200010f0eff */
[----:B-1----:R-:W-:-:S04]  /*52d0*/  @!P0 IMAD.MOV.U32 R4, RZ, RZ, R103 ;  /* 0x000000ffff048224 */ /* 0x002fc800078e0067 */
[----:B------:R-:W-:Y:S01]  /*52e0*/  @!P0 IMAD.MOV.U32 R5, RZ, RZ, R66 ;  /* 0x000000ffff058224 */ /* 0x000fe200078e0042 */
[----:B------:R-:W-:Y:S04]  /*52f0*/  STL [R1+0x210], R104 ;  /* 0x0002106801007387 */ /* 0x000fe80000100800 */
[----:B------:R0:W3:Y:S04]  /*5300*/  @!P0 LDG.E.U16 R105, desc[UR20][R4.64] ;  /* 0x0000001404698981 */ /* 0x0000e8000c1e1500 */
[----:B------:R-:W-:Y:S01]  /*5310*/  STL [R1+0x4], R103 ;  /* 0x0000046701007387 */ /* 0x000fe20000100800 */
[----:B0-----:R-:W-:-:S03]  /*5320*/  VIADD R4, R108, 0xffffffc4 ;  /* 0xffffffc46c047836 */ /* 0x001fc60000000000 */
[----:B------:R0:W-:Y:S02]  /*5330*/  STL [R1], R66 ;  /* 0x0000004201007387 */ /* 0x0001e40000100800 */
[----:B------:R-:W-:Y:S01]  /*5340*/  ISETP.GE.U32.AND P0, PT, R4, 0x7fffff45, PT ;  /* 0x7fffff450400780c */ /* 0x000fe20003f06070 */
[C---:B------:R-:W-:Y:S02]  /*5350*/  IMAD R4, R106.reuse, 0x3b, RZ ;  /* 0x0000003b6a047824 */ /* 0x040fe400078e02ff */
[----:B0-----:R-:W-:-:S05]  /*5360*/  IMAD R66, R106, 0x76, RZ ;  /* 0x000000766a427824 */ /* 0x001fca00078e02ff */
[----:B------:R-:W-:-:S04]  /*5370*/  IADD3 R103, P2, PT, R66, R0, RZ ;  /* 0x0000000042677210 */ /* 0x000fc80007f5e0ff */
[----:B------:R-:W-:Y:S01]  /*5380*/  LEA.HI.X.SX32 R104, R4, R2, 0x1, P2 ;  /* 0x0000000204687211 */ /* 0x000fe200010f0eff */
[----:B------:R-:W-:-:S04]  /*5390*/  @!P0 IMAD.MOV.U32 R4, RZ, RZ, R103 ;  /* 0x000000ffff048224 */ /* 0x000fc800078e0067 */
[----:B------:R-:W-:-:S05]  /*53a0*/  @!P0 IMAD.MOV.U32 R5, RZ, RZ, R104 ;  /* 0x000000ffff058224 */ /* 0x000fca00078e0068 */
[----:B------:R0:W3:Y:S02]  /*53b0*/  @!P0 LDG.E.U16 R67, desc[UR20][R4.64] ;  /* 0x0000001404438981 */ /* 0x0000e4000c1e1500 */
[----:B0-----:R-:W-:-:S05]  /*53c0*/  VIADD R4, R108, 0xffffff88 ;  /* 0xffffff886c047836 */ /* 0x001fca0000000000 */
[----:B------:R-:W-:Y:S01]  /*53d0*/  ISETP.GE.U32.AND P0, PT, R4, 0x7fffff09, PT ;  /* 0x7fffff090400780c */ /* 0x000fe20003f06070 */
[----:B------:R-:W-:Y:S01]  /*53e0*/  IMAD R4, R106, 0xee, RZ ;  /* 0x000000ee6a047824 */ /* 0x000fe200078e02ff */
[----:B------:R0:W-:Y:S04]  /*53f0*/  STL [R1+0xc], R103 ;  /* 0x00000c6701007387 */ /* 0x0001e80000100800 */
[----:B------:R1:W-:Y:S01]  /*5400*/  STL [R1+0x8], R104 ;  /* 0x0000086801007387 */ /* 0x0003e20000100800 */
[----:B0-----:R-:W-:Y:S01]  /*5410*/  IADD3 R103, P2, PT, R4, R0, RZ ;  /* 0x0000000004677210 */ /* 0x001fe20007f5e0ff */
[----:B------:R-:W-:Y:S01]  /*5420*/  IMAD R4, R106, 0x77, RZ ;  /* 0x000000776a047824 */ /* 0x000fe200078e02ff */
[----:B------:R-:W-:-:S04]  /*5430*/  PRMT R64, RZ, 0x7610, R64 ;  /* 0x00007610ff407816 */ /* 0x000fc80000000040 */
[----:B-1----:R-:W-:Y:S01]  /*5440*/  LEA.HI.X.SX32 R104, R4, R2, 0x1, P2 ;  /* 0x0000000204687211 */ /* 0x002fe200010f0eff */
[----:B------:R-:W-:-:S04]  /*5450*/  @!P0 IMAD.MOV.U32 R4, RZ, RZ, R103 ;  /* 0x000000ffff048224 */ /* 0x000fc800078e0067 */
[----:B------:R-:W-:-:S05]  /*5460*/  @!P0 IMAD.MOV.U32 R5, RZ, RZ, R104 ;  /* 0x000000ffff058224 */ /* 0x000fca00078e0068 */
[----:B------:R0:W3:Y:S02]  /*5470*/  @!P0 LDG.E.U16 R64, desc[UR20][R4.64] ;  /* 0x0000001404408981 */ /* 0x0000e4000c1e1500 */
[----:B0-----:R-:W-:-:S05]  /*5480*/  VIADD R4, R108, 0xffffff89 ;  /* 0xffffff896c047836 */ /* 0x001fca0000000000 */
[----:B------:R-:W-:Y:S01]  /*5490*/  ISETP.GE.U32.AND P0, PT, R4, 0x7fffff0a, PT ;  /* 0x7fffff0a0400780c */ /* 0x000fe20003f06070 */
[----:B------:R-:W-:Y:S01]  /*54a0*/  IMAD R4, R106, 0xec, RZ ;  /* 0x000000ec6a047824 */ /* 0x000fe200078e02ff */
[----:B------:R-:W-:-:S04]  /*54b0*/  PRMT R36, R6, 0x5410, R36 ;  /* 0x0000541006247816 */ /* 0x000fc80000000024 */
[----:B------:R-:W-:Y:S02]  /*54c0*/  IADD3 R6, P2, PT, R4, R0, RZ ;  /* 0x0000000004067210 */ /* 0x000fe40007f5e0ff */
[----:B--2---:R-:W-:Y:S02]  /*54d0*/  PRMT R20, R8, 0x5410, R20 ;  /* 0x0000541008147816 */ /* 0x004fe40000000014 */
[----:B------:R-:W-:Y:S02]  /*54e0*/  LEA.HI.X.SX32 R8, R66, R2, 0x1, P2 ;  /* 0x0000000242087211 */ /* 0x000fe400010f0eff */
[----:B------:R-:W-:Y:S01]  /*54f0*/  PRMT R66, RZ, 0x7610, R66 ;  /* 0x00007610ff427816 */ /* 0x000fe20000000042 */
[----:B------:R-:W-:Y:S02]  /*5500*/  @!P0 IMAD.MOV.U32 R4, RZ, RZ, R6 ;  /* 0x000000ffff048224 */ /* 0x000fe400078e0006 */
[----:B------:R-:W-:-:S05]  /*5510*/  @!P0 IMAD.MOV.U32 R5, RZ, RZ, R8 ;  /* 0x000000ffff058224 */ /* 0x000fca00078e0008 */
[----:B------:R0:W2:Y:S02]  /*5520*/  @!P0 LDG.E.U16 R66, desc[UR20][R4.64] ;  /* 0x0000001404428981 */ /* 0x0000a4000c1e1500 */
[----:B0-----:R-:W-:Y:S02]  /*5530*/  VIADD R4, R108, 0xffffff86 ;  /* 0xffffff866c047836 */ /* 0x001fe40000000000 */
[----:B------:R-:W-:Y:S03]  /*5540*/  STL [R1+0x22c], R103 ;  /* 0x00022c6701007387 */ /* 0x000fe60000100800 */
[----:B------:R-:W-:Y:S01]  /*5550*/  ISETP.GE.U32.AND P0, PT, R4, 0x7fffff07, PT ;  /* 0x7fffff070400780c */ /* 0x000fe20003f06070 */
[----:B------:R-:W-:Y:S01]  /*5560*/  IMAD R4, R106, 0xf2, RZ ;  /* 0x000000f26a047824 */ /* 0x000fe200078e02ff */
[----:B------:R-:W-:Y:S04]  /*5570*/  STL [R1+0x228], R104 ;  /* 0x0002286801007387 */ /* 0x000fe80000100800 */
[----:B------:R0:W-:Y:S04]  /*5580*/  STL [R1+0x224], R6 ;  /* 0x0002240601007387 */ /* 0x0001e80000100800 */
[----:B------:R1:W-:Y:S01]  /*5590*/  STL [R1+0x220], R8 ;  /* 0x0002200801007387 */ /* 0x0003e20000100800 */
[----:B0-----:R-:W-:Y:S01]  /*55a0*/  IADD3 R6, P2, PT, R4, R0, RZ ;  /* 0x0000000004067210 */ /* 0x001fe20007f5e0ff */
[----:B------:R-:W-:-:S05]  /*55b0*/  IMAD R4, R106, 0x79, RZ ;  /* 0x000000796a047824 */ /* 0x000fca00078e02ff */
[----:B-1----:R-:W-:Y:S01]  /*55c0*/  LEA.HI.X.SX32 R8, R4, R2, 0x1, P2 ;  /* 0x0000000204087211 */ /* 0x002fe200010f0eff */
[----:B------:R-:W-:-:S04]  /*55d0*/  @!P0 IMAD.MOV.U32 R4, RZ, RZ, R6 ;  /* 0x000000ffff048224 */ /* 0x000fc800078e0006 */
[----:B------:R-:W-:-:S05]  /*55e0*/  @!P0 IMAD.MOV.U32 R5, RZ, RZ, R8 ;  /* 0x000000ffff058224 */ /* 0x000fca00078e0008 */
[----:B------:R0:W2:Y:S01]  /*55f0*/  @!P0 LDG.E.U16 R114, desc[UR20][R4.64] ;  /* 0x0000001404728981 */ /* 0x0000a2000c1e1500 */
[----:B------:R-:W-:Y:S01]  /*5600*/  PRMT R37, R9, 0x5410, R37 ;  /* 0x0000541009257816 */ /* 0x000fe20000000025 */
[----:B0-----:R-:W-:-:S05]  /*5610*/  VIADD R4, R108, 0xffffff87 ;  /* 0xffffff876c047836 */ /* 0x001fca0000000000 */
[----:B------:R-:W-:Y:S01]  /*5620*/  ISETP.GE.U32.AND P0, PT, R4, 0x7fffff08, PT ;  /* 0x7fffff080400780c */ /* 0x000fe20003f06070 */
[C---:B------:R-:W-:Y:S01]  /*5630*/  IMAD R4, R106.reuse, 0xf0, RZ ;  /* 0x000000f06a047824 */ /* 0x040fe200078e02ff */
[----:B------:R0:W-:Y:S01]  /*5640*/  STL [R1+0x23c], R6 ;  /* 0x00023c0601007387 */ /* 0x0001e20000100800 */
[----:B------:R-:W-:Y:S01]  /*5650*/  IMAD R9, R106, 0x78, RZ ;  /* 0x000000786a097824 */ /* 0x000fe200078e02ff */
[----:B------:R-:W-:Y:S02]  /*5660*/  PRMT R12, R10, 0x5410, R12 ;  /* 0x000054100a0c7816 */ /* 0x000fe4000000000c */
[----:B0-----:R-:W-:-:S04]  /*5670*/  IADD3 R6, P2, PT, R4, R0, RZ ;  /* 0x0000000004067210 */ /* 0x001fc80007f5e0ff */
[----:B------:R-:W-:-:S03]  /*5680*/  LEA.HI.X.SX32 R10, R9, R2, 0x1, P2 ;  /* 0x00000002090a7211 */ /* 0x000fc600010f0eff */
[----:B------:R-:W-:Y:S02]  /*5690*/  @!P0 IMAD.MOV.U32 R4, RZ, RZ, R6 ;  /* 0x000000ffff048224 */ /* 0x000fe400078e0006 */
[----:B------:R-:W-:-:S05]  /*56a0*/  @!P0 IMAD.MOV.U32 R5, RZ, RZ, R10 ;  /* 0x000000ffff058224 */ /* 0x000fca00078e000a */
[----:B------:R0:W2:Y:S01]  /*56b0*/  @!P0 LDG.E.U16 R115, desc[UR20][R4.64] ;  /* 0x0000001404738981 */ /* 0x0000a2000c1e1500 */
[----:B------:R-:W-:Y:S01]  /*56c0*/  IADD3 R101, P2, PT, R101, R0, RZ ;  /* 0x0000000065657210 */ /* 0x000fe20007f5e0ff */
[----:B0-----:R-:W-:-:S05]  /*56d0*/  VIADD R4, R108, 0xfffffff1 ;  /* 0xfffffff16c047836 */ /* 0x001fca0000000000 */
[----:B------:R-:W-:Y:S02]  /*56e0*/  ISETP.GE.U32.AND P0, PT, R4, 0x7fffff72, PT ;  /* 0x7fffff720400780c */ /* 0x000fe40003f06070 */
[----:B------:R-:W-:-:S11]  /*56f0*/  LEA.HI.X.SX32 R102, R102, R2, 0x1, P2 ;  /* 0x0000000266667211 */ /* 0x000fd600010f0eff */
[----:B------:R-:W-:Y:S02]  /*5700*/  @!P0 IMAD.MOV.U32 R4, RZ, RZ, R101 ;  /* 0x000000ffff048224 */ /* 0x000fe400078e0065 */
[----:B------:R-:W-:-:S05]  /*5710*/  @!P0 IMAD.MOV.U32 R5, RZ, RZ, R102 ;  /* 0x000000ffff058224 */ /* 0x000fca00078e0066 */
[----:B------:R0:W2:Y:S01]  /*5720*/  @!P0 LDG.E.U16 R117, desc[UR20][R4.64] ;  /* 0x0000001404758981 */ /* 0x0000a2000c1e1500 */
[----:B------:R-:W-:Y:S02]  /*5730*/  IMAD R104, R106, 0xf, RZ ;  /* 0x0000000f6a687824 */ /* 0x000fe400078e02ff */
[----:B0-----:R-:W-:Y:S01]  /*5740*/  VIADD R4, R108, 0xfffffff0 ;  /* 0xfffffff06c047836 */ /* 0x001fe20000000000 */
[----:B------:R-:W-:-:S04]  /*5750*/  IADD3 R103, P2, PT, R197, R0, RZ ;  /* 0x00000000c5677210 */ /* 0x000fc80007f5e0ff */
[----:B------:R-:W-:Y:S02]  /*5760*/  ISETP.GE.U32.AND P0, PT, R4, 0x7fffff71, PT ;  /* 0x7fffff710400780c */ /* 0x000fe40003f06070 */
[----:B------:R-:W-:-:S11]  /*5770*/  LEA.HI.X.SX32 R104, R104, R2, 0x1, P2 ;  /* 0x0000000268687211 */ /* 0x000fd600010f0eff */
[----:B------:R-:W-:Y:S02]  /*5780*/  @!P0 IMAD.MOV.U32 R4, RZ, RZ, R103 ;  /* 0x000000ffff048224 */ /* 0x000fe400078e0067 */
[----:B------:R-:W-:-:S05]  /*5790*/  @!P0 IMAD.MOV.U32 R5, RZ, RZ, R104 ;  /* 0x000000ffff058224 */ /* 0x000fca00078e0068 */
[----:B------:R0:W2:Y:S01]  /*57a0*/  @!P0 LDG.E.U16 R116, desc[UR20][R4.64] ;  /* 0x0000001404748981 */ /* 0x0000a2000c1e1500 */
[----:B------:R-:W-:Y:S01]  /*57b0*/  IADD3 R9, P2, PT, R9, R0, RZ ;  /* 0x0000000009097210 */ /* 0x000fe20007f5e0ff */
[----:B0-----:R-:W-:-:S05]  /*57c0*/  VIADD R4, R108, 0xffffffc3 ;  /* 0xffffffc36c047836 */ /* 0x001fca0000000000 */
[----:B------:R-:W-:Y:S01]  /*57d0*/  ISETP.GE.U32.AND P0, PT, R4, 0x7fffff44, PT ;  /* 0x7fffff440400780c */ /* 0x000fe20003f06070 */
[----:B------:R0:W-:Y:S04]  /*57e0*/  STL [R1+0x238], R8 ;  /* 0x0002380801007387 */ /* 0x0001e80000100800 */
[----:B------:R-:W-:Y:S04]  /*57f0*/  STL [R1+0x234], R6 ;  /* 0x0002340601007387 */ /* 0x000fe80000100800 */
[----:B------:R1:W-:Y:S01]  /*5800*/  STL [R1+0x230], R10 ;  /* 0x0002300a01007387 */ /* 0x0003e20000100800 */
[----:B0-----:R-:W-:-:S02]  /*5810*/  PRMT R8, R23, 0x5410, R22 ;  /* 0x0000541017087816 */ /* 0x001fc40000000016 */
[----:B------:R-:W-:Y:S02]  /*5820*/  PRMT R22, R25, 0x5410, R24 ;  /* 0x0000541019167816 */ /* 0x000fe40000000018 */
[----:B------:R-:W-:Y:S02]  /*5830*/  PRMT R24, R119, 0x5410, R118 ;  /* 0x0000541077187816 */ /* 0x000fe40000000076 */
[----:B-1----:R-:W-:Y:S01]  /*5840*/  LEA.HI.X.SX32 R10, R198, R2, 0x1, P2 ;  /* 0x00000002c60a7211 */ /* 0x002fe200010f0eff */
[----:B------:R-:W-:Y:S01]  /*5850*/  @!P0 IMAD.MOV.U32 R4, RZ, RZ, R9 ;  /* 0x000000ffff048224 */ /* 0x000fe200078e0009 */
[----:B------:R-:W-:-:S03]  /*5860*/  PRMT R119, RZ, 0x7610, R119 ;  /* 0x00007610ff777816 */ /* 0x000fc60000000077 */
[----:B------:R-:W-:Y:S01]  /*5870*/  @!P0 IMAD.MOV.U32 R5, RZ, RZ, R10 ;  /* 0x000000ffff058224 */ /* 0x000fe200078e000a */
[----:B------:R-:W-:Y:S04]  /*5880*/  STL [R1+0x14], R9 ;  /* 0x0000140901007387 */ /* 0x000fe80000100800 */
[----:B------:R0:W2:Y:S04]  /*5890*/  @!P0 LDG.E.U16 R119, desc[UR20][R4.64] ;  /* 0x0000001404778981 */ /* 0x0000a8000c1e1500 */
[----:B------:R1:W-:Y:S01]  /*58a0*/  STL [R1+0x10], R10 ;  /* 0x0000100a01007387 */ /* 0x0003e20000100800 */
[----:B0-----:R-:W-:-:S02]  /*58b0*/  VIADD R4, R108, 0xffffffc2 ;  /* 0xffffffc26c047836 */ /* 0x001fc40000000000 */
[----:B-1----:R-:W-:-:S03]  /*58c0*/  IMAD R10, R106, 0x7a, RZ ;  /* 0x0000007a6a0a7824 */ /* 0x002fc600078e02ff */
[----:B------:R-:W-:Y:S01]  /*58d0*/  ISETP.GE.U32.AND P0, PT, R4, 0x7fffff43, PT ;  /* 0x7fffff430400780c */ /* 0x000fe20003f06070 */
[----:B------:R-:W-:Y:S01]  /*58e0*/  IMAD R4, R106, 0x3d, RZ ;  /* 0x0000003d6a047824 */ /* 0x000fe200078e02ff */
[----:B------:R-:W-:Y:S02]  /*58f0*/  IADD3 R9, P2, PT, R10, R0, RZ ;  /* 0x000000000a097210 */ /* 0x000fe40007f5e0ff */
[----:B------:R-:W-:Y:S02]  /*5900*/  PRMT R39, R15, 0x5410, R39 ;  /* 0x000054100f277816 */ /* 0x000fe40000000027 */
[----:B------:R-:W-:Y:S02]  /*5910*/  LEA.HI.X.SX32 R15, R4, R2, 0x1, P2 ;  /* 0x00000002040f7211 */ /* 0x000fe400010f0eff */
[----:B------:R-:W-:-:S05]  /*5920*/  PRMT R118, RZ, 0x7610, R118 ;  /* 0x00007610ff767816 */ /* 0x000fca0000000076 */
[----:B------:R-:W-:Y:S02]  /*5930*/  @!P0 IMAD.MOV.U32 R4, RZ, RZ, R9 ;  /* 0x000000ffff048224 */ /* 0x000fe400078e0009 */
[----:B------:R-:W-:-:S05]  /*5940*/  @!P0 IMAD.MOV.U32 R5, RZ, RZ, R15 ;  /* 0x000000ffff058224 */ /* 0x000fca00078e000f */
[----:B------:R0:W2:Y:S02]  /*5950*/  @!P0 LDG.E.U16 R118, desc[UR20][R4.64] ;  /* 0x0000001404768981 */ /* 0x0000a4000c1e1500 */
[----:B0-----:R-:W-:Y:S02]  /*5960*/  VIADD R4, R108, 0xffffff84 ;  /* 0xffffff846c047836 */ /* 0x001fe40000000000 */
[----:B------:R-:W-:Y:S03]  /*5970*/  STL [R1+0x1c], R9 ;  /* 0x00001c0901007387 */ /* 0x000fe60000100800 */
[----:B------:R-:W-:Y:S01]  /*5980*/  ISETP.GE.U32.AND P0, PT, R4, 0x7fffff05, PT ;  /* 0x7fffff050400780c */ /* 0x000fe20003f06070 */
[----:B------:R-:W-:Y:S01]  /*5990*/  IMAD R4, R106, 0xf6, RZ ;  /* 0x000000f66a047824 */ /* 0x000fe200078e02ff */
[----:B------:R0:W-:Y:S01]  /*59a0*/  STL [R1+0x18], R15 ;  /* 0x0000180f01007387 */ /* 0x0001e20000100800 */
[----:B------:R-:W-:-:S03]  /*59b0*/  PRMT R40, R16, 0x5410, R40 ;  /* 0x0000541010287816 */ /* 0x000fc60000000028 */
[----:B0-----:R-:W-:Y:S01]  /*59c0*/  IADD3 R15, P2, PT, R4, R0, RZ ;  /* 0x00000000040f7210 */ /* 0x001fe20007f5e0ff */
[----:B------:R-:W-:Y:S01]  /*59d0*/  IMAD R4, R106, 0x7b, RZ ;  /* 0x0000007b6a047824 */ /* 0x000fe200078e02ff */
[----:B------:R-:W-:-:S04]  /*59e0*/  PRMT R41, R26, 0x5410, R41 ;  /* 0x000054101a297816 */ /* 0x000fc80000000029 */
[----:B------:R-:W-:Y:S02]  /*59f0*/  LEA.HI.X.SX32 R16, R4, R2, 0x1, P2 ;  /* 0x0000000204107211 */ /* 0x000fe400010f0eff */
[----:B------:R-:W-:Y:S01]  /*5a00*/  PRMT R26, R120, 0x5410, R50 ;  /* 0x00005410781a7816 */ /* 0x000fe20000000032 */
[----:B------:R-:W-:Y:S01]  /*5a10*/  @!P0 IMAD.MOV.U32 R4, RZ, RZ, R15 ;  /* 0x000000ffff048224 */ /* 0x000fe200078e000f */
[----:B------:R-:W-:Y:S01]  /*5a20*/  PRMT R120, RZ, 0x7610, R120 ;  /* 0x00007610ff787816 */ /* 0x000fe20000000078 */
[----:B------:R-:W-:-:S05]  /*5a30*/  @!P0 IMAD.MOV.U32 R5, RZ, RZ, R16 ;  /* 0x000000ffff058224 */ /* 0x000fca00078e0010 */
[----:B------:R0:W2:Y:S02]  /*5a40*/  @!P0 LDG.E.U16 R120, desc[UR20][R4.64] ;  /* 0x0000001404788981 */ /* 0x0000a4000c1e1500 */
[----:B0-----:R-:W-:Y:S02]  /*5a50*/  VIADD R4, R108, 0xffffff85 ;  /* 0xffffff856c047836 */ /* 0x001fe40000000000 */
[----:B------:R-:W-:Y:S03]  /*5a60*/  STL [R1+0x24c], R15 ;  /* 0x00024c0f01007387 */ /* 0x000fe60000100800 */
[----:B------:R-:W-:Y:S01]  /*5a70*/  ISETP.GE.U32.AND P0, PT, R4, 0x7fffff06, PT ;  /* 0x7fffff060400780c */ /* 0x000fe20003f06070 */
[----:B------:R-:W-:Y:S01]  /*5a80*/  IMAD R4, R106, 0xf4, RZ ;  /* 0x000000f46a047824 */ /* 0x000fe200078e02ff */
[----:B------:R0:W-:Y:S04]  /*5a90*/  STL [R1+0x248], R16 ;  /* 0x0002481001007387 */ /* 0x0001e80000100800 */
[----:B0-----:R-:W-:-:S04]  /*5aa0*/  IADD3 R16, P2, PT, R4, R0, RZ ;  /* 0x0000000004107210 */ /* 0x001fc80007f5e0ff */
[----:B------:R-:W-:Y:S02]  /*5ab0*/  LEA.HI.X.SX32 R10, R10, R2, 0x1, P2 ;  /* 0x000000020a0a7211 */ /* 0x000fe400010f0eff */
[--C-:B------:R-:W-:Y:S01]  /*5ac0*/  PRMT R15, R143, 0x5410, R121.reuse ;  /* 0x000054108f0f7816 */ /* 0x100fe20000000079 */
[----:B------:R-:W-:Y:S01]  /*5ad0*/  @!P0 IMAD.MOV.U32 R4, RZ, RZ, R16 ;  /* 0x000000ffff048224 */ /* 0x000fe200078e0010 */
[----:B------:R-:W-:Y:S01]  /*5ae0*/  PRMT R121, RZ, 0x7610, R121 ;  /* 0x00007610ff797816 */ /* 0x000fe20000000079 */
[----:B------:R-:W-:-:S05]  /*5af0*/  @!P0 IMAD.MOV.U32 R5, RZ, RZ, R10 ;  /* 0x000000ffff058224 */ /* 0x000fca00078e000a */
[----:B------:R0:W2:Y:S01]  /*5b00*/  @!P0 LDG.E.U16 R121, desc[UR20][R4.64] ;  /* 0x0000001404798981 */ /* 0x0000a2000c1e1500 */
[----:B------:R-:W-:Y:S01]  /*5b10*/  IADD3 R198, P2, PT, R198, R0, RZ ;  /* 0x00000000c6c67210 */ /* 0x000fe20007f5e0ff */
[----:B0-----:R-:W-:-:S05]  /*5b20*/  VIADD R4, R108, 0xffffffe1 ;  /* 0xffffffe16c047836 */ /* 0x001fca0000000000 */
[----:B------:R-:W-:Y:S02]  /*5b30*/  ISETP.GE.U32.AND P0, PT, R4, 0x7fffff62, PT ;  /* 0x7fffff620400780c */ /* 0x000fe40003f06070 */
[----:B------:R-:W-:Y:S02]  /*5b40*/  LEA.HI.X.SX32 R197, R197, R2, 0x1, P2 ;  /* 0x00000002c5c57211 */ /* 0x000fe400010f0eff */
[--C-:B------:R-:W-:Y:S02]  /*5b50*/  PRMT R50, R145, 0x5410, R123.reuse ;  /* 0x0000541091327816 */ /* 0x100fe4000000007b */
[----:B------:R-:W-:-:S07]  /*5b60*/  PRMT R123, RZ, 0x7610, R123 ;  /* 0x00007610ff7b7816 */ /* 0x000fce000000007b */
[----:B------:R-:W-:Y:S02]  /*5b70*/  @!P0 IMAD.MOV.U32 R4, RZ, RZ, R198 ;  /* 0x000000ffff048224 */ /* 0x000fe400078e00c6 */
[----:B------:R-:W-:Y:S01]  /*5b80*/  @!P0 IMAD.MOV.U32 R5, RZ, RZ, R197 ;  /* 0x000000ffff058224 */ /* 0x000fe200078e00c5 */
[----:B----4-:R-:W-:-:S04]  /*5b90*/  PRMT R52, R140, 0x5410, R52 ;  /* 0x000054108c347816 */ /* 0x010fc80000000034 */
[----:B------:R0:W4:Y:S01]  /*5ba0*/  @!P0 LDG.E.U16 R123, desc[UR20][R4.64] ;  /* 0x00000014047b8981 */ /* 0x000122000c1e1500 */
[----:B------:R-:W-:Y:S02]  /*5bb0*/  IMAD R140, R106, 0x3e, RZ ;  /* 0x0000003e6a8c7824 */ /* 0x000fe400078e02ff */
[----:B0-----:R-:W-:-:S03]  /*5bc0*/  VIADD R4, R108, 0xffffffe0 ;  /* 0xffffffe06c047836 */ /* 0x001fc60000000000 */
[----:B------:R-:W-:Y:S01]  /*5bd0*/  IADD3 R200, P2, PT, R140, R0, RZ ;  /* 0x000000008cc87210 */ /* 0x000fe20007f5e0ff */
[----:B------:R-:W-:Y:S01]  /*5be0*/  IMAD R199, R106, 0x1f, RZ ;  /* 0x0000001f6ac77824 */ /* 0x000fe200078e02ff */
[----:B------:R-:W-:-:S04]  /*5bf0*/  ISETP.GE.U32.AND P0, PT, R4, 0x7fffff61, PT ;  /* 0x7fffff610400780c */ /* 0x000fc80003f06070 */
[----:B------:R-:W-:Y:S02]  /*5c00*/  LEA.HI.X.SX32 R199, R199, R2, 0x1, P2 ;  /* 0x00000002c7c77211 */ /* 0x000fe400010f0eff */
[----:B------:R-:W-:Y:S02]  /*5c10*/  PRMT R53, R122, 0x5410, R53 ;  /* 0x000054107a357816 */ /* 0x000fe40000000035 */
[----:B------:R-:W-:-:S05]  /*5c20*/  PRMT R122, RZ, 0x7610, R122 ;  /* 0x00007610ff7a7816 */ /* 0x000fca000000007a */
[----:B------:R-:W-:Y:S02]  /*5c30*/  @!P0 IMAD.MOV.U32 R4, RZ, RZ, R200 ;  /* 0x000000ffff048224 */ /* 0x000fe400078e00c8 */
[----:B------:R-:W-:-:S05]  /*5c40*/  @!P0 IMAD.MOV.U32 R5, RZ, RZ, R199 ;  /* 0x000000ffff058224 */ /* 0x000fca00078e00c7 */
[----:B------:R0:W4:Y:S02]  /*5c50*/  @!P0 LDG.E.U16 R122, desc[UR20][R4.64] ;  /* 0x00000014047a8981 */ /* 0x000124000c1e1500 */
[----:B0-----:R-:W-:Y:S02]  /*5c60*/  VIADD R4, R108, 0xffffff82 ;  /* 0xffffff826c047836 */ /* 0x001fe40000000000 */
[----:B------:R-:W-:Y:S03]  /*5c70*/  STL [R1+0x244], R16 ;  /* 0x0002441001007387 */ /* 0x000fe60000100800 */
[----:B------:R-:W-:Y:S01]  /*5c80*/  ISETP.GE.U32.AND P0, PT, R4, 0x7fffff03, PT ;  /* 0x7fffff030400780c */ /* 0x000fe20003f06070 */
[----:B------:R-:W-:Y:S01]  /*5c90*/  IMAD R4, R106, 0xfa, RZ ;  /* 0x000000fa6a047824 */ /* 0x000fe200078e02ff */
[----:B------:R0:W-:Y:S01]  /*5ca0*/  STL [R1+0x240], R10 ;  /* 0x0002400a01007387 */ /* 0x0001e20000100800 */
[----:B------:R-:W-:-:S02]  /*5cb0*/  PRMT R23, R45, 0x5410, R44 ;  /* 0x000054102d177816 */ /* 0x000fc4000000002c */
[----:B------:R-:W-:Y:S02]  /*5cc0*/  PRMT R44, R49, 0x5410, R48 ;  /* 0x00005410312c7816 */ /* 0x000fe40000000030 */
[----:B------:R-:W-:Y:S02]  /*5cd0*/  PRMT R49, R152, 0x5410, R142 ;  /* 0x0000541098317816 */ /* 0x000fe4000000008e */
[----:B0-----:R-:W-:Y:S01]  /*5ce0*/  IADD3 R10, P2, PT, R4, R0, RZ ;  /* 0x00000000040a7210 */ /* 0x001fe20007f5e0ff */
[----:B------:R-:W-:Y:S01]  /*5cf0*/  IMAD R4, R106, 0x7d, RZ ;  /* 0x0000007d6a047824 */ /* 0x000fe200078e02ff */
[----:B------:R-:W-:-:S04]  /*5d00*/  PRMT R54, R54, 0x5410, R124 ;  /* 0x0000541036367816 */ /* 0x000fc8000000007c */
[----:B------:R-:W-:Y:S01]  /*5d10*/  LEA.HI.X.SX32 R142, R4, R2, 0x1, P2 ;  /* 0x00000002048e7211 */ /* 0x000fe200010f0eff */
[----:B------:R-:W-:Y:S01]  /*5d20*/  @!P0 IMAD.MOV.U32 R4, RZ, RZ, R10 ;  /* 0x000000ffff048224 */ /* 0x000fe200078e000a */
[----:B------:R-:W-:-:S03]  /*5d30*/  PRMT R124, RZ, 0x7610, R124 ;  /* 0x00007610ff7c7816 */ /* 0x000fc6000000007c */
[----:B------:R-:W-:-:S05]  /*5d40*/  @!P0 IMAD.MOV.U32 R5, RZ, RZ, R142 ;  /* 0x000000ffff058224 */ /* 0x000fca00078e008e */
[----:B------:R0:W4:Y:S02]  /*5d50*/  @!P0 LDG.E.U16 R124, desc[UR20][R4.64] ;  /* 0x00000014047c8981 */ /* 0x000124000c1e1500 */
[----:B0-----:R-:W-:-:S05]  /*5d60*/  VIADD R5, R108, 0xffffff83 ;  /* 0xffffff836c057836 */ /* 0x001fca0000000000 */
[----:B------:R-:W-:Y:S01]  /*5d70*/  ISETP.GE.U32.AND P0, PT, R5, 0x7fffff04, PT ;  /* 0x7fffff040500780c */ /* 0x000fe20003f06070 */
[----:B------:R-:W-:Y:S01]  /*5d80*/  IMAD R5, R106, 0xf8, RZ ;  /* 0x000000f86a057824 */ /* 0x000fe200078e02ff */
[----:B------:R0:W-:Y:S01]  /*5d90*/  STL [R1+0x25c], R10 ;  /* 0x00025c0a01007387 */ /* 0x0001e20000100800 */
[----:B------:R-:W-:-:S03]  /*5da0*/  PRMT R16, R137, 0x5410, R135 ;  /* 0x0000541089107816 */ /* 0x000fc60000000087 */
[----:B0-----:R-:W-:Y:S01]  /*5db0*/  IADD3 R10, P2, PT, R5, R0, RZ ;  /* 0x00000000050a7210 */ /* 0x001fe20007f5e0ff */
[----:B------:R-:W-:Y:S01]  /*5dc0*/  IMAD R5, R106, 0x7c, RZ ;  /* 0x0000007c6a057824 */ /* 0x000fe200078e02ff */
[----:B------:R-:W-:-:S04]  /*5dd0*/  PRMT R4, R132, 0x5410, R125 ;  /* 0x0000541084047816 */ /* 0x000fc8000000007d */
[----:B------:R-:W-:Y:S01]  /*5de0*/  LEA.HI.X.SX32 R135, R5, R2, 0x1, P2 ;  /* 0x0000000205877211 */ /* 0x000fe200010f0eff */
[----:B------:R-:W-:Y:S01]  /*5df0*/  STL [R1+0x258], R142 ;  /* 0x0002588e01007387 */ /* 0x000fe20000100800 */
[----:B-----5:R-:W-:Y:S01]  /*5e00*/  PRMT R56, R56, 0x5410, R133 ;  /* 0x0000541038387816 */ /* 0x020fe20000000085 */
[----:B------:R-:W-:Y:S01]  /*5e10*/  @!P0 IMAD.MOV.U32 R132, RZ, RZ, R10 ;  /* 0x000000ffff848224 */ /* 0x000fe200078e000a */
[----:B------:R-:W-:Y:S01]  /*5e20*/  PRMT R125, RZ, 0x7610, R125 ;  /* 0x00007610ff7d7816 */ /* 0x000fe2000000007d */
[----:B------:R0:W-:Y:S01]  /*5e30*/  STL [R1+0x254], R10 ;  /* 0x0002540a01007387 */ /* 0x0001e20000100800 */
[----:B------:R-:W-:Y:S01]  /*5e40*/  @!P0 IMAD.MOV.U32 R133, RZ, RZ, R135 ;  /* 0x000000ffff858224 */ /* 0x000fe200078e0087 */
[----:B------:R-:W-:-:S04]  /*5e50*/  PRMT R55, R55, 0x5410, R134 ;  /* 0x0000541037377816 */ /* 0x000fc80000000086 */
[----:B------:R1:W5:Y:S01]  /*5e60*/  @!P0 LDG.E.U16 R125, desc[UR20][R132.64] ;  /* 0x00000014847d8981 */ /* 0x000362000c1e1500 */
[----:B0-----:R-:W-:Y:S01]  /*5e70*/  VIADD R10, R108, 0xffffffc1 ;  /* 0xffffffc16c0a7836 */ /* 0x001fe20000000000 */
[----:B------:R-:W-:-:S04]  /*5e80*/  IADD3 R134, P2, PT, R5, R0, RZ ;  /* 0x0000000005867210 */ /* 0x000fc80007f5e0ff */
[----:B------:R-:W-:Y:S01]  /*5e90*/  ISETP.GE.U32.AND P0, PT, R10, 0x7fffff42, PT ;  /* 0x7fffff420a00780c */ /* 0x000fe20003f06070 */
[----:B------:R0:W-:Y:S01]  /*5ea0*/  STL [R1+0x250], R135 ;  /* 0x0002508701007387 */ /* 0x0001e20000100800 */
[--C-:B------:R-:W-:Y:S02]  /*5eb0*/  PRMT R5, R131, 0x5410, R127.reuse ;  /* 0x0000541083057816 */ /* 0x100fe4000000007f */
[----:B------:R-:W-:Y:S02]  /*5ec0*/  PRMT R127, RZ, 0x7610, R127 ;  /* 0x00007610ff7f7816 */ /* 0x000fe4000000007f */
[----:B------:R-:W-:Y:S02]  /*5ed0*/  PRMT R17, R113, 0x5410, R17 ;  /* 0x0000541071117816 */ /* 0x000fe40000000011 */
[----:B0-----:R-:W-:Y:S01]  /*5ee0*/  LEA.HI.X.SX32 R135, R140, R2, 0x1, P2 ;  /* 0x000000028c877211 */ /* 0x001fe200010f0eff */
[----:B------:R-:W-:-:S04]  /*5ef0*/  VIADD R113, R108, 0xffffffc0 ;  /* 0xffffffc06c717836 */ /* 0x000fc80000000000 */
[----:B-1----:R-:W-:Y:S02]  /*5f00*/  @!P0 IMAD.MOV.U32 R132, RZ, RZ, R134 ;  /* 0x000000ffff848224 */ /* 0x002fe400078e0086 */
[----:B------:R-:W-:Y:S01]  /*5f10*/  @!P0 IMAD.MOV.U32 R133, RZ, RZ, R135 ;  /* 0x000000ffff858224 */ /* 0x000fe200078e0087 */
[----:B------:R-:W-:Y:S01]  /*5f20*/  PRMT R10, R130, 0x5410, R129 ;  /* 0x00005410820a7816 */ /* 0x000fe20000000081 */
[----:B------:R-:W-:-:S03]  /*5f30*/  IMAD R130, R106, 0x7e, RZ ;  /* 0x0000007e6a827824 */ /* 0x000fc600078e02ff */
[----:B------:R-:W4:Y:S01]  /*5f40*/  @!P0 LDG.E.U16 R127, desc[UR20][R132.64] ;  /* 0x00000014847f8981 */ /* 0x000f22000c1e1500 */
[----:B------:R-:W-:Y:S01]  /*5f50*/  ISETP.GE.U32.AND P0, PT, R113, 0x7fffff41, PT ;  /* 0x7fffff417100780c */ /* 0x000fe20003f06070 */
[----:B------:R-:W-:Y:S01]  /*5f60*/  IMAD R113, R106, 0x3f, RZ ;  /* 0x0000003f6a717824 */ /* 0x000fe200078e02ff */
[----:B------:R-:W-:Y:S01]  /*5f70*/  IADD3 R131, P2, PT, R130, R0, RZ ;  /* 0x0000000082837210 */ /* 0x000fe20007f5e0ff */
[----:B------:R0:W-:Y:S01]  /*5f80*/  STL [R1+0x24], R134 ;  /* 0x0000248601007387 */ /* 0x0001e20000100800 */
[----:B------:R-:W-:Y:S02]  /*5f90*/  PRMT R57, R57, 0x5410, R126 ;  /* 0x0000541039397816 */ /* 0x000fe4000000007e */
[----:B------:R-:W-:Y:S02]  /*5fa0*/  PRMT R30, R128, 0x5410, R30 ;  /* 0x00005410801e7816 */ /* 0x000fe4000000001e */
[----:B------:R-:W-:Y:S02]  /*5fb0*/  PRMT R126, RZ, 0x7610, R126 ;  /* 0x00007610ff7e7816 */ /* 0x000fe4000000007e */
[----:B0-----:R-:W-:-:S03]  /*5fc0*/  LEA.HI.X.SX32 R134, R113, R2, 0x1, P2 ;  /* 0x0000000271867211 */ /* 0x001fc600010f0eff */
[----:B------:R-:W-:Y:S01]  /*5fd0*/  @!P0 IMAD.MOV.U32 R128, RZ, RZ, R131 ;  /* 0x000000ffff808224 */ /* 0x000fe200078e0083 */
[----:B------:R-:W-:Y:S01]  /*5fe0*/  PRMT R59, R59, 0x5410, R63 ;  /* 0x000054103b3b7816 */ /* 0x000fe2000000003f */
[----:B------:R-:W-:Y:S02]  /*5ff0*/  VIADD R63, R108, 0xffffff80 ;  /* 0xffffff806c3f7836 */ /* 0x000fe40000000000 */
[----:B------:R-:W-:-:S05]  /*6000*/  @!P0 IMAD.MOV.U32 R129, RZ, RZ, R134 ;  /* 0x000000ffff818224 */ /* 0x000fca00078e0086 */
[----:B------:R0:W4:Y:S01]  /*6010*/  @!P0 LDG.E.U16 R126, desc[UR20][R128.64] ;  /* 0x00000014807e8981 */ /* 0x000122000c1e1500 */
[----:B------:R-:W-:Y:S01]  /*6020*/  ISETP.GE.U32.AND P0, PT, R63, 0x7fffff01, PT ;  /* 0x7fffff013f00780c */ /* 0x000fe20003f06070 */
[----:B------:R-:W-:-:S05]  /*6030*/  IMAD R63, R106, 0xfe, RZ ;  /* 0x000000fe6a3f7824 */ /* 0x000fca00078e02ff */
[----:B------:R-:W-:Y:S01]  /*6040*/  IADD3 R113, P2, PT, R63, R0, RZ ;  /* 0x000000003f717210 */ /* 0x000fe20007f5e0ff */
[----:B------:R-:W-:Y:S01]  /*6050*/  IMAD R63, R106, 0x7f, RZ ;  /* 0x0000007f6a3f7824 */ /* 0x000fe200078e02ff */
[----:B------:R-:W-:Y:S04]  /*6060*/  STL [R1+0x20], R135 ;  /* 0x0000208701007387 */ /* 0x000fe80000100800 */
[----:B------:R1:W-:Y:S01]  /*6070*/  STL [R1+0x2c], R131 ;  /* 0x00002c8301007387 */ /* 0x0003e20000100800 */
[----:B------:R-:W-:Y:S01]  /*6080*/  PRMT R58, R58, 0x5410, R112 ;  /* 0x000054103a3a7816 */ /* 0x000fe20000000070 */
[----:B------:R-:W-:Y:S01]  /*6090*/  @!P0 IMAD.MOV.U32 R112, RZ, RZ, R113 ;  /* 0x000000ffff708224 */ /* 0x000fe200078e0071 */
[----:B0-----:R-:W-:Y:S01]  /*60a0*/  PRMT R128, RZ, 0x7610, R128 ;  /* 0x00007610ff807816 */ /* 0x001fe20000000080 */
[----:B------:R-:W-:Y:S01]  /*60b0*/  STL [R1+0x28], R134 ;  /* 0x0000288601007387 */ /* 0x000fe20000100800 */
[----:B------:R-:W-:-:S02]  /*60c0*/  PRMT R60, R60, 0x5410, R19 ;  /* 0x000054103c3c7816 */ /* 0x000fc40000000013 */
[----:B-1----:R-:W-:Y:S01]  /*60d0*/  LEA.HI.X.SX32 R131, R63, R2, 0x1, P2 ;  /* 0x000000023f837211 */ /* 0x002fe200010f0eff */
[----:B------:R0:W-:Y:S01]  /*60e0*/  STL [R1+0x26c], R113 ;  /* 0x00026c7101007387 */ /* 0x0001e20000100800 */
[----:B------:R-:W-:-:S03]  /*60f0*/  VIADD R19, R108, 0xffffff81 ;  /* 0xffffff816c137836 */ /* 0x000fc60000000000 */
[----:B0-----:R-:W-:-:S05]  /*6100*/  @!P0 IMAD.MOV.U32 R113, RZ, RZ, R131 ;  /* 0x000000ffff718224 */ /* 0x001fca00078e0083 */
[----:B------:R0:W4:Y:S01]  /*6110*/  @!P0 LDG.E.U16 R128, desc[UR20][R112.64] ;  /* 0x0000001470808981 */ /* 0x000122000c1e1500 */
[----:B------:R-:W-:Y:S01]  /*6120*/  ISETP.GE.U32.AND P0, PT, R19, 0x7fffff02, PT ;  /* 0x7fffff021300780c */ /* 0x000fe20003f06070 */
[----:B------:R-:W-:-:S05]  /*6130*/  IMAD R19, R106, 0xfc, RZ ;  /* 0x000000fc6a137824 */ /* 0x000fca00078e02ff */
[----:B------:R-:W-:Y:S02]  /*6140*/  IADD3 R63, P2, PT, R19, R0, RZ ;  /* 0x00000000133f7210 */ /* 0x000fe40007f5e0ff */
[----:B------:R-:W-:Y:S01]  /*6150*/  IABS R19, R35 ;  /* 0x0000002300137213 */ /* 0x000fe20000000000 */
[----:B------:R-:W-:Y:S01]  /*6160*/  STL [R1+0x268], R131 ;  /* 0x0002688301007387 */ /* 0x000fe20000100800 */
[----:B------:R-:W-:-:S03]  /*6170*/  PRMT R31, R111, 0x5410, R31 ;  /* 0x000054106f1f7816 */ /* 0x000fc6000000001f */
[----:B------:R1:W-:Y:S01]  /*6180*/  STL [R1+0x264], R63 ;  /* 0x0002643f01007387 */ /* 0x0003e20000100800 */
[----:B0-----:R-:W-:Y:S01]  /*6190*/  @!P0 IMAD.MOV.U32 R112, RZ, RZ, R63 ;  /* 0x000000ffff708224 */ /* 0x001fe200078e003f */
[----:B------:R-:W-:Y:S01]  /*61a0*/  LEA.HI.X.SX32 R111, R130, R2, 0x1, P2 ;  /* 0x00000002826f7211 */ /* 0x000fe200010f0eff */
[----:B-1----:R-:W0:Y:S01]  /*61b0*/  I2F.RP R63, R19 ;  /* 0x00000013003f7306 */ /* 0x002e220000209400 */
[----:B------:R-:W-:-:S03]  /*61c0*/  PRMT R129, RZ, 0x7610, R129 ;  /* 0x00007610ff817816 */ /* 0x000fc60000000081 */
[----:B------:R-:W-:-:S05]  /*61d0*/  @!P0 IMAD.MOV.U32 R113, RZ, RZ, R111 ;  /* 0x000000ffff718224 */ /* 0x000fca00078e006f */
[----:B------:R1:W4:Y:S01]  /*61e0*/  @!P0 LDG.E.U16 R129, desc[UR20][R112.64] ;  /* 0x0000001470818981 */ /* 0x000322000c1e1500 */
[----:B0-----:R-:W0:Y:S01]  /*61f0*/  MUFU.RCP R63, R63 ;  /* 0x0000003f003f7308 */ /* 0x001e220000001000 */
[----:B------:R-:W-:Y:S01]  /*6200*/  UIADD3 UR8, UPT, UPT, UR5, 0x20, URZ ;  /* 0x0000002005087890 */ /* 0x000fe2000fffe0ff */
[----:B------:R-:W-:Y:S01]  /*6210*/  PRMT R32, R65, 0x5410, R32 ;  /* 0x0000541041207816 */ /* 0x000fe20000000020 */
[----:B0-----:R-:W-:-:S06]  /*6220*/  VIADD R63, R63, 0xffffffe ;  /* 0x0ffffffe3f3f7836 */ /* 0x001fcc0000000000 */
[----:B------:R-:W0:Y:S01]  /*6230*/  F2I.FTZ.U32.TRUNC.NTZ R63, R63 ;  /* 0x0000003f003f7305 */ /* 0x000e22000021f000 */
[----:B------:R-:W-:Y:S01]  /*6240*/  VIADD R65, R171, UR8 ;  /* 0x00000008ab417c36 */ /* 0x000fe20008000000 */
[----:B-1----:R-:W-:Y:S01]  /*6250*/  SHF.R.U32.HI R112, RZ, 0x7, R174 ;  /* 0x00000007ff707819 */ /* 0x002fe200000116ae */
[----:B------:R-:W-:-:S03]  /*6260*/  IMAD.SHL.U32 R11, R11, 0x10, RZ ;  /* 0x000000100b0b7824 */ /* 0x000fc600078e00ff */
[----:B------:R-:W-:Y:S02]  /*6270*/  R2UR UR12, R65 ;  /* 0x00000000410c72ca */ /* 0x000fe400000e0000 */
[----:B------:R-:W-:Y:S02]  /*6280*/  SGXT.U32 R112, R112, 0x1 ;  /* 0x000000017070781a */ /* 0x000fe40000000000 */
[----:B---3--:R-:W-:Y:S01]  /*6290*/  PRMT R7, R62, 0x5410, R7 ;  /* 0x000054103e077816 */ /* 0x008fe20000000007 */
[----:B------:R-:W-:Y:S02]  /*62a0*/  IMAD.MOV.U32 R62, RZ, RZ, RZ ;  /* 0x000000ffff3e7224 */ /* 0x000fe400078e00ff */
[----:B0-----:R-:W-:Y:S01]  /*62b0*/  IMAD.MOV R65, RZ, RZ, -R63 ;  /* 0x000000ffff417224 */ /* 0x001fe200078e0a3f */
[----:B------:R-:W-:-:S03]  /*62c0*/  LOP3.LUT R112, R11, R112, RZ, 0xfc, !PT ;  /* 0x000000700b707212 */ /* 0x000fc600078efcff */
[----:B------:R-:W-:Y:S01]  /*62d0*/  IMAD R65, R65, R19, RZ ;  /* 0x0000001341417224 */ /* 0x000fe200078e02ff */
[----:B------:R-:W-:Y:S03]  /*62e0*/  STL [R1+0x260], R111 ;  /* 0x0002606f01007387 */ /* 0x000fe60000100800 */
[----:B------:R-:W-:Y:S01]  /*62f0*/  IMAD.HI.U32 R65, R63, R65, R62 ;  /* 0x000000413f417227 */ /* 0x000fe200078e003e */
[----:B------:R0:W-:Y:S02]  /*6300*/  STL [R1+0x270], R11 ;  /* 0x0002700b01007387 */ /* 0x0001e40000100800 */
[----:B0-----:R-:W-:-:S05]  /*6310*/  IABS R11, R112 ;  /* 0x00000070000b7213 */ /* 0x001fca0000000000 */
[----:B------:R-:W-:Y:S01]  /*6320*/  IMAD.HI.U32 R62, R65, R11, RZ ;  /* 0x0000000b413e7227 */ /* 0x000fe200078e00ff */
[----:B------:R-:W-:-:S03]  /*6330*/  LOP3.LUT R63, R112, 0x2, RZ, 0xfc, !PT ;  /* 0x00000002703f7812 */ /* 0x000fc600078efcff */
[----:B------:R-:W-:Y:S01]  /*6340*/  IMAD.MOV R62, RZ, RZ, -R62 ;  /* 0x000000ffff3e7224 */ /* 0x000fe200078e0a3e */
[----:B------:R-:W-:-:S03]  /*6350*/  IABS R111, R63 ;  /* 0x0000003f006f7213 */ /* 0x000fc60000000000 */
[----:B------:R-:W-:Y:S01]  /*6360*/  IMAD R11, R19, R62, R11 ;  /* 0x0000003e130b7224 */ /* 0x000fe200078e020b */
[----:B------:R-:W-:Y:S01]  /*6370*/  PRMT R62, R34, 0x5410, R33 ;  /* 0x00005410223e7816 */ /* 0x000fe20000000021 */
[----:B------:R-:W-:-:S03]  /*6380*/  IMAD.HI.U32 R33, R65, R111, RZ ;  /* 0x0000006f41217227 */ /* 0x000fc600078e00ff */
[----:B------:R-:W-:Y:S01]  /*6390*/  ISETP.GT.U32.AND P0, PT, R19, R11, PT ;  /* 0x0000000b1300720c */ /* 0x000fe20003f04070 */
[----:B------:R-:W-:-:S04]  /*63a0*/  IMAD.MOV R33, RZ, RZ, -R33 ;  /* 0x000000ffff217224 */ /* 0x000fc800078e0a21 */
[----:B------:R-:W-:Y:S01]  /*63b0*/  IMAD R111, R19, R33, R111 ;  /* 0x00000021136f7224 */ /* 0x000fe200078e026f */
[----:B------:R-:W-:Y:S02]  /*63c0*/  ISETP.GE.AND P4, PT, R63, RZ, PT ;  /* 0x000000ff3f00720c */ /* 0x000fe40003f86270 */
[----:B------:R-:W-:Y:S02]  /*63d0*/  LOP3.LUT R63, R112, 0x4, RZ, 0xfc, !PT ;  /* 0x00000004703f7812 */ /* 0x000fe400078efcff */
[----:B------:R-:W-:-:S03]  /*63e0*/  ISETP.GT.U32.AND P6, PT, R19, R111, PT ;  /* 0x0000006f1300720c */ /* 0x000fc60003fc4070 */
[--C-:B------:R-:W-:Y:S01]  /*63f0*/  @!P0 IMAD.IADD R11, R11, 0x1, -R19.reuse ;  /* 0x000000010b0b8824 */ /* 0x100fe200078e0a13 */
[----:B------:R-:W-:Y:S02]  /*6400*/  PRMT R61, R61, 0x5410, R110 ;  /* 0x000054103d3d7816 */ /* 0x000fe4000000006e */
[----:B------:R-:W-:Y:S02]  /*6410*/  IABS R110, R63 ;  /* 0x0000003f006e7213 */ /* 0x000fe40000000000 */
[----:B------:R-:W-:Y:S02]  /*6420*/  ISETP.GT.U32.AND P5, PT, R19, R11, PT ;  /* 0x0000000b1300720c */ /* 0x000fe40003fa4070 */
[----:B------:R-:W-:Y:S01]  /*6430*/  ISETP.GE.AND P2, PT, R63, RZ, PT ;  /* 0x000000ff3f00720c */ /* 0x000fe20003f46270 */
[----:B------:R-:W-:Y:S01]  /*6440*/  IMAD.HI.U32 R34, R65, R110, RZ ;  /* 0x0000006e41227227 */ /* 0x000fe200078e00ff */
[----:B--2---:R-:W-:Y:S02]  /*6450*/  PRMT R63, R66, 0x5410, R64 ;  /* 0x00005410423f7816 */ /* 0x004fe40000000040 */
[----:B------:R-:W-:Y:S01]  /*6460*/  LOP3.LUT R64, R112, 0x6, RZ, 0xfc, !PT ;  /* 0x0000000670407812 */ /* 0x000fe200078efcff */
[----:B------:R-:W-:Y:S01]  /*6470*/  @!P6 IMAD.IADD R111, R111, 0x1, -R19 ;  /* 0x000000016f6fe824 */ /* 0x000fe200078e0a13 */
[----:B------:R-:W-:Y:S01]  /*6480*/  PRMT R18, R109, 0x5410, R18 ;  /* 0x000054106d127816 */ /* 0x000fe20000000012 */
[----:B------:R-:W-:Y:S01]  /*6490*/  IMAD.MOV R34, RZ, RZ, -R34 ;  /* 0x000000ffff227224 */ /* 0x000fe200078e0a22 */
[----:B------:R-:W-:-:S03]  /*64a0*/  IABS R109, R64 ;  /* 0x00000040006d7213 */ /* 0x000fc60000000000 */
[----:B------:R-:W-:Y:S01]  /*64b0*/  @!P5 IMAD.IADD R11, R11, 0x1, -R19 ;  /* 0x000000010b0bd824 */ /* 0x000fe200078e0a13 */
[C---:B------:R-:W-:Y:S01]  /*64c0*/  ISETP.GT.U32.AND P5, PT, R19.reuse, R111, PT ;  /* 0x0000006f1300720c */ /* 0x040fe20003fa4070 */
[----:B------:R-:W-:Y:S02]  /*64d0*/  IMAD R110, R19, R34, R110 ;  /* 0x00000022136e7224 */ /* 0x000fe400078e026e */
[----:B------:R-:W-:-:S04]  /*64e0*/  IMAD.HI.U32 R34, R65, R109, RZ ;  /* 0x0000006d41227227 */ /* 0x000fc800078e00ff */
[----:B------:R-:W-:-:S04]  /*64f0*/  IMAD.MOV R34, RZ, RZ, -R34 ;  /* 0x000000ffff227224 */ /* 0x000fc800078e0a22 */
[----:B------:R-:W-:Y:S02]  /*6500*/  IMAD R109, R19, R34, R109 ;  /* 0x00000022136d7224 */ /* 0x000fe400078e026d */
[----:B------:R-:W-:-:S03]  /*6510*/  @!P5 IMAD.IADD R111, R111, 0x1, -R19 ;  /* 0x000000016f6fd824 */ /* 0x000fc600078e0a13 */
[----:B------:R-:W-:Y:S02]  /*6520*/  ISETP.GT.U32.AND P5, PT, R19, R109, PT ;  /* 0x0000006d1300720c */ /* 0x000fe40003fa4070 */
[----:B------:R-:W-:Y:S02]  /*6530*/  LOP3.LUT R34, R112, 0x8, RZ, 0xfc, !PT ;  /* 0x0000000870227812 */ /* 0x000fe400078efcff */
[----:B------:R-:W-:Y:S02]  /*6540*/  PRMT R33, R105, 0x5410, R67 ;  /* 0x0000541069217816 */ /* 0x000fe40000000043 */
[----:B------:R-:W-:Y:S01]  /*6550*/  IABS R105, R34 ;  /* 0x0000002200697213 */ /* 0x000fe20000000000 */
[----:B------:R-:W-:-:S06]  /*6560*/  IMAD.MOV.U32 R113, RZ, RZ, R11 ;  /* 0x000000ffff717224 */ /* 0x000fcc00078e000b */
[----:B------:R-:W-:Y:S02]  /*6570*/  @!P5 IMAD.IADD R109, R109, 0x1, -R19 ;  /* 0x000000016d6dd824 */ /* 0x000fe400078e0a13 */
[----:B------:R-:W-:-:S03]  /*6580*/  IMAD.HI.U32 R11, R65, R105, RZ ;  /* 0x00000069410b7227 */ /* 0x000fc600078e00ff */
[----:B------:R-:W-:Y:S01]  /*6590*/  ISETP.GT.U32.AND P5, PT, R19, R109, PT ;  /* 0x0000006d1300720c */ /* 0x000fe20003fa4070 */
[----:B------:R-:W-:-:S04]  /*65a0*/  IMAD.MOV R11, RZ, RZ, -R11 ;  /* 0x000000ffff0b7224 */ /* 0x000fc800078e0a0b */
[----:B------:R-:W-:Y:S01]  /*65b0*/  IMAD R105, R19, R11, R105 ;  /* 0x0000000b13697224 */ /* 0x000fe200078e0269 */
[----:B------:R-:W-:-:S07]  /*65c0*/  ISETP.GE.AND P3, PT, R112, RZ, PT ;  /* 0x000000ff7000720c */ /* 0x000fce0003f66270 */
[----:B------:R-:W-:Y:S01]  /*65d0*/  @!P5 IMAD.IADD R109, R109, 0x1, -R19 ;  /* 0x000000016d6dd824 */ /* 0x000fe200078e0a13 */
[----:B------:R-:W-:Y:S02]  /*65e0*/  ISETP.GT.U32.AND P5, PT, R19, R105, PT ;  /* 0x000000691300720c */ /* 0x000fe40003fa4070 */
[----:B------:R-:W-:-:S04]  /*65f0*/  LOP3.LUT R11, R112, 0xa, RZ, 0xfc, !PT ;  /* 0x0000000a700b7812 */ /* 0x000fc800078efcff */
[----:B------:R-:W-:Y:S01]  /*6600*/  IABS R67, R11 ;  /* 0x0000000b00437213 */ /* 0x000fe20000000000 */
[----:B------:R-:W-:Y:S01]  /*6610*/  @!P3 IMAD.MOV R113, RZ, RZ, -R113 ;  /* 0x000000ffff71b224 */ /* 0x000fe200078e0a71 */
[----:B------:R-:W-:-:S05]  /*6620*/  ISETP.GE.AND P0, PT, R64, RZ, PT ;  /* 0x000000ff4000720c */ /* 0x000fca0003f06270 */
[----:B------:R-:W-:Y:S01]  /*6630*/  @!P5 IMAD.IADD R105, R105, 0x1, -R19 ;  /* 0x000000016969d824 */ /* 0x000fe200078e0a13 */
[----:B------:R-:W-:Y:S01]  /*6640*/  ISETP.GE.AND P3, PT, R34, RZ, PT ;  /* 0x000000ff2200720c */ /* 0x000fe20003f66270 */
[----:B------:R-:W-:Y:S01]  /*6650*/  IMAD.HI.U32 R34, R65, R67, RZ ;  /* 0x0000004341227227 */ /* 0x000fe200078e00ff */
[----:B------:R-:W-:Y:S02]  /*6660*/  PRMT R64, R115, 0x5410, R114 ;  /* 0x0000541073407816 */ /* 0x000fe40000000072 */
[----:B------:R-:W-:Y:S02]  /*6670*/  ISETP.GT.U32.AND P5, PT, R19, R105, PT ;  /* 0x000000691300720c */ /* 0x000fe40003fa4070 */
[----:B------:R-:W-:Y:S01]  /*6680*/  LOP3.LUT R115, R112, 0xc, RZ, 0xfc, !PT ;  /* 0x0000000c70737812 */ /* 0x000fe200078efcff */
[----:B------:R-:W-:-:S03]  /*6690*/  IMAD.MOV R34, RZ, RZ, -R34 ;  /* 0x000000ffff227224 */ /* 0x000fc600078e0a22 */
[----:B------:R-:W-:Y:S01]  /*66a0*/  IABS R66, R115 ;  /* 0x0000007300427213 */ /* 0x000fe20000000000 */
[----:B------:R-:W-:-:S04]  /*66b0*/  IMAD R67, R19, R34, R67 ;  /* 0x0000002213437224 */ /* 0x000fc800078e0243 */
[----:B------:R-:W-:-:S04]  /*66c0*/  IMAD.HI.U32 R114, R65, R66, RZ ;  /* 0x0000004241727227 */ /* 0x000fc800078e00ff */
[----:B------:R-:W-:Y:S01]  /*66d0*/  @!P5 IMAD.IADD R105, R105, 0x1, -R19 ;  /* 0x000000016969d824 */ /* 0x000fe200078e0a13 */
[----:B------:R-:W-:Y:S01]  /*66e0*/  ISETP.GT.U32.AND P5, PT, R19, R67, PT ;  /* 0x000000431300720c */ /* 0x000fe20003fa4070 */
[----:B------:R-:W-:-:S04]  /*66f0*/  IMAD.MOV R114, RZ, RZ, -R114 ;  /* 0x000000ffff727224 */ /* 0x000fc800078e0a72 */
[C---:B------:R-:W-:Y:S01]  /*6700*/  IMAD R66, R19.reuse, R114, R66 ;  /* 0x0000007213427224 */ /* 0x040fe200078e0242 */
[----:B------:R-:W-:Y:S02]  /*6710*/  LOP3.LUT R114, R112, 0xe, RZ, 0xfc, !PT ;  /* 0x0000000e70727812 */ /* 0x000fe400078efcff */
[----:B------:R-:W-:Y:S02]  /*6720*/  ISETP.GT.U32.AND P6, PT, R19, R110, PT ;  /* 0x0000006e1300720c */ /* 0x000fe40003fc4070 */
[----:B------:R-:W-:-:S03]  /*6730*/  IABS R112, R114 ;  /* 0x0000007200707213 */ /* 0x000fc60000000000 */
[----:B------:R-:W-:Y:S01]  /*6740*/  @!P5 IMAD.IADD R67, R67, 0x1, -R19 ;  /* 0x000000014343d824 */ /* 0x000fe200078e0a13 */
[----:B------:R-:W-:Y:S01]  /*6750*/  ISETP.GT.U32.AND P5, PT, R19, R66, PT ;  /* 0x000000421300720c */ /* 0x000fe20003fa4070 */
[----:B------:R-:W-:-:S04]  /*6760*/  IMAD.HI.U32 R65, R65, R112, RZ ;  /* 0x0000007041417227 */ /* 0x000fc800078e00ff */
[----:B------:R-:W-:Y:S02]  /*6770*/  IMAD.MOV R65, RZ, RZ, -R65 ;  /* 0x000000ffff417224 */ /* 0x000fe400078e0a41 */
[----:B------:R-:W-:Y:S02]  /*6780*/  @!P6 IMAD.IADD R110, R110, 0x1, -R19 ;  /* 0x000000016e6ee824 */ /* 0x000fe400078e0a13 */
[----:B------:R-:W-:-:S03]  /*6790*/  IMAD R65, R19, R65, R112 ;  /* 0x0000004113417224 */ /* 0x000fc600078e0270 */
[C---:B------:R-:W-:Y:S01]  /*67a0*/  ISETP.GT.U32.AND P6, PT, R19.reuse, R110, PT ;  /* 0x0000006e1300720c */ /* 0x040fe20003fc4070 */
[----:B------:R-:W-:Y:S01]  /*67b0*/  @!P5 IMAD.IADD R66, R66, 0x1, -R19 ;  /* 0x000000014242d824 */ /* 0x000fe200078e0a13 */
[C---:B------:R-:W-:Y:S01]  /*67c0*/  ISETP.GT.U32.AND P5, PT, R19.reuse, R65, PT ;  /* 0x000000411300720c */ /* 0x040fe20003fa4070 */
[----:B------:R-:W-:Y:S01]  /*67d0*/  @!P4 IMAD.MOV R111, RZ, RZ, -R111 ;  /* 0x000000ffff6fc224 */ /* 0x000fe200078e0a6f */
[----:B------:R-:W-:-:S09]  /*67e0*/  ISETP.GT.U32.AND P4, PT, R19, R67, PT ;  /* 0x000000431300720c */ /* 0x000fd20003f84070 */
[--C-:B------:R-:W-:Y:S02]  /*67f0*/  @!P6 IMAD.IADD R110, R110, 0x1, -R19.reuse ;  /* 0x000000016e6ee824 */ /* 0x100fe400078e0a13 */
[----:B------:R-:W-:Y:S02]  /*6800*/  @!P5 IMAD.IADD R65, R65, 0x1, -R19 ;  /* 0x000000014141d824 */ /* 0x000fe400078e0a13 */
[----:B------:R-:W-:-:S03]  /*6810*/  @!P2 IMAD.MOV R110, RZ, RZ, -R110 ;  /* 0x000000ffff6ea224 */ /* 0x000fc600078e0a6e */
[C---:B------:R-:W-:Y:S02]  /*6820*/  ISETP.GT.U32.AND P2, PT, R19.reuse, R65, PT ;  /* 0x000000411300720c */ /* 0x040fe40003f44070 */
[----:B------:R-:W-:Y:S01]  /*6830*/  ISETP.GT.U32.AND P5, PT, R19, R66, PT ;  /* 0x000000421300720c */ /* 0x000fe20003fa4070 */
[----:B------:R-:W-:Y:S01]  /*6840*/  @!P4 IMAD.IADD R67, R67, 0x1, -R19 ;  /* 0x000000014343c824 */ /* 0x000fe200078e0a13 */
[----:B------:R-:W-:Y:S02]  /*6850*/  ISETP.GE.AND P6, PT, R11, RZ, PT ;  /* 0x000000ff0b00720c */ /* 0x000fe40003fc6270 */
[----:B------:R-:W-:Y:S01]  /*6860*/  ISETP.GE.AND P4, PT, R115, RZ, PT ;  /* 0x000000ff7300720c */ /* 0x000fe20003f86270 */
[----:B------:R-:W-:Y:S01]  /*6870*/  @!P0 IMAD.MOV R109, RZ, RZ, -R109 ;  /* 0x000000ffff6d8224 */ /* 0x000fe200078e0a6d */
[----:B------:R-:W-:-:S05]  /*6880*/  PRMT R34, R119, 0x5410, R118 ;  /* 0x0000541077227816 */ /* 0x000fca0000000076 */
[--C-:B------:R-:W-:Y:S01]  /*6890*/  @!P2 IMAD.IADD R65, R65, 0x1, -R19.reuse ;  /* 0x000000014141a824 */ /* 0x100fe200078e0a13 */
[----:B------:R-:W-:Y:S01]  /*68a0*/  ISETP.NE.AND P2, PT, R35, RZ, PT ;  /* 0x000000ff2300720c */ /* 0x000fe20003f45270 */
[----:B------:R-:W-:Y:S01]  /*68b0*/  @!P5 IMAD.IADD R66, R66, 0x1, -R19 ;  /* 0x000000014242d824 */ /* 0x000fe200078e0a13 */
[----:B------:R-:W-:Y:S02]  /*68c0*/  LOP3.LUT R35, RZ, R35, RZ, 0x33, !PT ;  /* 0x00000023ff237212 */ /* 0x000fe400078e33ff */
[----:B------:R-:W-:Y:S02]  /*68d0*/  ISETP.GE.AND P5, PT, R114, RZ, PT ;  /* 0x000000ff7200720c */ /* 0x000fe40003fa6270 */
[----:B------:R-:W-:Y:S02]  /*68e0*/  SEL R118, R35, R110, !P2 ;  /* 0x0000006e23767207 */ /* 0x000fe40005000000 */
[----:B------:R-:W-:Y:S01]  /*68f0*/  LOP3.LUT R110, R174, 0x7f, RZ, 0xc0, !PT ;  /* 0x0000007fae6e7812 */ /* 0x000fe200078ec0ff */
[----:B------:R-:W-:Y:S01]  /*6900*/  @!P3 IMAD.MOV R105, RZ, RZ, -R105 ;  /* 0x000000ffff69b224 */ /* 0x000fe200078e0a69 */
[----:B------:R-:W-:-:S02]  /*6910*/  PRMT R11, R117, 0x5410, R116 ;  /* 0x00005410750b7816 */ /* 0x000fc40000000074 */
[C---:B------:R-:W-:Y:S01]  /*6920*/  SEL R116, R35.reuse, R109, !P2 ;  /* 0x0000006d23747207 */ /* 0x040fe20005000000 */
[----:B------:R-:W-:Y:S01]  /*6930*/  IMAD R109, R110, R107, RZ ;  /* 0x0000006b6e6d7224 */ /* 0x000fe200078e02ff */
[C---:B------:R-:W-:Y:S02]  /*6940*/  SEL R115, R35.reuse, R113, !P2 ;  /* 0x0000007123737207 */ /* 0x040fe40005000000 */
[C---:B------:R-:W-:Y:S01]  /*6950*/  SEL R117, R35.reuse, R111, !P2 ;  /* 0x0000006f23757207 */ /* 0x040fe20005000000 */
[----:B------:R-:W-:Y:S01]  /*6960*/  @!P6 IMAD.MOV R67, RZ, RZ, -R67 ;  /* 0x000000ffff43e224 */ /* 0x000fe200078e0a43 */
[----:B------:R-:W-:Y:S01]  /*6970*/  SEL R114, R35, R105, !P2 ;  /* 0x0000006923727207 */ /* 0x000fe20005000000 */
[----:B------:R-:W-:Y:S01]  /*6980*/  @!P4 IMAD.MOV R66, RZ, RZ, -R66 ;  /* 0x000000ffff42c224 */ /* 0x000fe200078e0a42 */
[----:B------:R-:W-:Y:S01]  /*6990*/  LEA R105, P0, R109, UR18, 0x1 ;  /* 0x000000126d697c11 */ /* 0x000fe2000f8008ff */
[----:B------:R-:W-:Y:S02]  /*69a0*/  @!P5 IMAD.MOV R65, RZ, RZ, -R65 ;  /* 0x000000ffff41d224 */ /* 0x000fe400078e0a41 */
[----:B------:R-:W-:Y:S01]  /*69b0*/  IMAD R115, R115, UR11, RZ ;  /* 0x0000000b73737c24 */ /* 0x000fe2000f8e02ff */
[----:B------:R-:W-:Y:S01]  /*69c0*/  PRMT R38, R13, 0x5410, R38 ;  /* 0x000054100d267816 */ /* 0x000fe20000000026 */
[----:B------:R-:W-:Y:S01]  /*69d0*/  IMAD R117, R117, UR11, RZ ;  /* 0x0000000b75757c24 */ /* 0x000fe2000f8e02ff */
[----:B------:R-:W-:-:S02]  /*69e0*/  PRMT R13, R28, 0x5410, R27 ;  /* 0x000054101c0d7816 */ /* 0x000fc4000000001b */
[----:B------:R-:W-:Y:S02]  /*69f0*/  PRMT R27, R157, 0x5410, R144 ;  /* 0x000054109d1b7816 */ /* 0x000fe40000000090 */
[----:B------:R-:W-:Y:S02]  /*6a00*/  SEL R112, R35, R67, !P2 ;  /* 0x0000004323707207 */ /* 0x000fe40005000000 */
[----:B------:R-:W-:Y:S01]  /*6a10*/  LEA.HI.X.SX32 R109, R109, UR19, 0x1, P0 ;  /* 0x000000136d6d7c11 */ /* 0x000fe200080f0eff */
[----:B------:R-:W-:Y:S01]  /*6a20*/  IMAD R118, R118, UR11, RZ ;  /* 0x0000000b76767c24 */ /* 0x000fe2000f8e02ff */
[C---:B------:R-:W-:Y:S02]  /*6a30*/  SEL R111, R35.reuse, R66, !P2 ;  /* 0x00000042236f7207 */ /* 0x040fe40005000000 */
[----:B------:R-:W-:Y:S02]  /*6a40*/  SEL R113, R35, R65, !P2 ;  /* 0x0000004123717207 */ /* 0x000fe40005000000 */
[-C--:B------:R-:W-:Y:S01]  /*6a50*/  LEA R144, P0, R115, R105.reuse, 0x1 ;  /* 0x0000006973907211 */ /* 0x080fe200078008ff */
[----:B------:R-:W-:Y:S01]  /*6a60*/  IMAD R114, R114, UR11, RZ ;  /* 0x0000000b72727c24 */ /* 0x000fe2000f8e02ff */
[----:B------:R-:W-:Y:S01]  /*6a70*/  LEA R140, P2, R117, R105, 0x1 ;  /* 0x00000069758c7211 */ /* 0x000fe200078408ff */
[----:B------:R-:W-:Y:S01]  /*6a80*/  IMAD R116, R116, UR11, RZ ;  /* 0x0000000b74747c24 */ /* 0x000fe2000f8e02ff */
[----:B------:R-:W-:Y:S01]  /*6a90*/  PRMT R51, R141, 0x5410, R51 ;  /* 0x000054108d337816 */ /* 0x000fe20000000033 */
[----:B------:R-:W-:Y:S01]  /*6aa0*/  IMAD R112, R112, UR11, RZ ;  /* 0x0000000b70707c24 */ /* 0x000fe2000f8e02ff */
[----:B------:R-:W-:Y:S01]  /*6ab0*/  LEA.HI.X.SX32 R145, R115, R109, 0x1, P0 ;  /* 0x0000006d73917211 */ /* 0x000fe200000f0eff */
[----:B------:R-:W-:Y:S01]  /*6ac0*/  IMAD R111, R111, UR11, RZ ;  /* 0x0000000b6f6f7c24 */ /* 0x000fe2000f8e02ff */
[----:B------:R-:W-:-:S02]  /*6ad0*/  PRMT R29, R136, 0x5410, R29 ;  /* 0x00005410881d7816 */ /* 0x000fc4000000001d */
[----:B------:R-:W-:Y:S01]  /*6ae0*/  LEA.HI.X.SX32 R141, R117, R109, 0x1, P2 ;  /* 0x0000006d758d7211 */ /* 0x000fe200010f0eff */
[----:B------:R-:W-:Y:S01]  /*6af0*/  IMAD R113, R113, UR11, RZ ;  /* 0x0000000b71717c24 */ /* 0x000fe2000f8e02ff */
[-C--:B------:R-:W-:Y:S01]  /*6b00*/  LEA R136, P0, R118, R105.reuse, 0x1 ;  /* 0x0000006976887211 */ /* 0x080fe200078008ff */
[----:B------:R0:W-:Y:S01]  /*6b10*/  STL [R1+0x128], R144 ;  /* 0x0001289001007387 */ /* 0x0001e20000100800 */
[-C--:B------:R-:W-:Y:S02]  /*6b20*/  LEA R142, P3, R114, R105.reuse, 0x1 ;  /* 0x00000069728e7211 */ /* 0x080fe400078608ff */
[----:B------:R-:W-:Y:S01]  /*6b30*/  PRMT R28, R138, 0x5410, R139 ;  /* 0x000054108a1c7816 */ /* 0x000fe2000000008b */
[----:B------:R0:W-:Y:S01]  /*6b40*/  STL [R1+0x130], R140 ;  /* 0x0001308c01007387 */ /* 0x0001e20000100800 */
[-C--:B------:R-:W-:Y:S02]  /*6b50*/  LEA R132, P2, R116, R105.reuse, 0x1 ;  /* 0x0000006974847211 */ /* 0x080fe400078408ff */
[-C--:B------:R-:W-:Y:S01]  /*6b60*/  LEA R138, P4, R112, R105.reuse, 0x1 ;  /* 0x00000069708a7211 */ /* 0x080fe200078808ff */
[----:B------:R0:W-:Y:S01]  /*6b70*/  STL [R1+0x124], R145 ;  /* 0x0001249101007387 */ /* 0x0001e20000100800 */
[----:B------:R-:W-:-:S02]  /*6b80*/  LEA R134, P5, R111, R105, 0x1 ;  /* 0x000000696f867211 */ /* 0x000fc400078a08ff */
[----:B------:R-:W-:Y:S01]  /*6b90*/  LEA.HI.X.SX32 R137, R118, R109, 0x1, P0 ;  /* 0x0000006d76897211 */ /* 0x000fe200000f0eff */
[----:B------:R0:W-:Y:S01]  /*6ba0*/  STL [R1+0x12c], R141 ;  /* 0x00012c8d01007387 */ /* 0x0001e20000100800 */
[----:B------:R-:W-:-:S03]  /*6bb0*/  LEA R130, P6, R113, R105, 0x1 ;  /* 0x0000006971827211 */ /* 0x000fc600078c08ff */
[----:B------:R0:W-:Y:S01]  /*6bc0*/  STL [R1+0x138], R136 ;  /* 0x0001388801007387 */ /* 0x0001e20000100800 */
[----:B------:R-:W-:-:S03]  /*6bd0*/  LEA.HI.X.SX32 R143, R114, R109, 0x1, P3 ;  /* 0x0000006d728f7211 */ /* 0x000fc600018f0eff */
        /* <DEDUP_REMOVED lines=8> */
[----:B------:R0:W-:Y:S04]  /*6c60*/  STL [R1+0x134], R137 ;  /* 0x0001348901007387 */ /* 0x0001e80000100800 */
[----:B------:R0:W-:Y:S04]  /*6c70*/  STL [R1+0x160], R130 ;  /* 0x0001608201007387 */ /* 0x0001e80000100800 */
[----:B------:R0:W-:Y:S01]  /*6c80*/  STL [R1+0x144], R143 ;  /* 0x0001448f01007387 */ /* 0x0001e20000100800 */
[----:B------:R-:W-:-:S03]  /*6c90*/  VIADD R105, R108, 0x7f ;  /* 0x0000007f6c697836 */ /* 0x000fc60000000000 */
[----:B------:R0:W-:Y:S04]  /*6ca0*/  STL [R1+0x13c], R133 ;  /* 0x00013c8501007387 */ /* 0x0001e80000100800 */
[----:B------:R0:W-:Y:S04]  /*6cb0*/  STL [R1+0x14c], R139 ;  /* 0x00014c8b01007387 */ /* 0x0001e80000100800 */
[----:B------:R0:W-:Y:S04]  /*6cc0*/  STL [R1+0x154], R135 ;  /* 0x0001548701007387 */ /* 0x0001e80000100800 */
[----:B------:R0:W-:Y:S01]  /*6cd0*/  STL [R1+0x15c], R131 ;  /* 0x00015c8301007387 */ /* 0x0001e20000100800 */
[----:B------:R-:W-:-:S04]  /*6ce0*/  @!UP1 UIADD3 UR10, UPT, UPT, -UR10, 0x100000, URZ ;  /* 0x001000000a0a9890 */ /* 0x000fc8000fffe1ff */
[----:B------:R-:W-:Y:S02]  /*6cf0*/  @!UP1 USHF.L.U32 UR11, UR10, 0xb, URZ ;  /* 0x0000000b0a0b9899 */ /* 0x000fe400080006ff */
[----:B------:R-:W-:Y:S01]  /*6d00*/  @!UP1 USHF.L.U32 UR10, UR10, 0x1, URZ ;  /* 0x000000010a0a9899 */ /* 0x000fe200080006ff */
[----:B------:R-:W-:Y:S01]  /*6d10*/  ISETP.GT.AND P0, PT, R105, 0x7f, PT ;  /* 0x0000007f6900780c */ /* 0x000fe20003f04270 */
[----:B------:R-:W-:Y:S01]  /*6d20*/  VOTEU.ALL UP1, P1 ;  /* 0x0000000000ff7886 */ /* 0x000fe20000820000 */
[----:B------:R-:W-:Y:S01]  /*6d30*/  ULEA UR9, UR9, UR12, 0x4 ;  /* 0x0000000c09097291 */ /* 0x000fe2000f8e20ff */
[----:B------:R-:W-:Y:S02]  /*6d40*/  PRMT R42, R43, 0x5410, R42 ;  /* 0x000054102b2a7816 */ /* 0x000fe4000000002a */
[----:B------:R-:W-:Y:S02]  /*6d50*/  PRMT R21, R14, 0x5410, R21 ;  /* 0x000054100e157816 */ /* 0x000fe40000000015 */
[----:B------:R-:W-:-:S04]  /*6d60*/  PRMT R43, R47, 0x5410, R46 ;  /* 0x000054102f2b7816 */ /* 0x000fc8000000002e */
[----:B------:R0:W1:Y:S01]  /*6d70*/  @!UP1 SYNCS.EXCH.64 URZ, [UR4+0x2008], UR10 ;  /* 0x0020080a04ff95b2 */ /* 0x0000620008000100 */
[----:B------:R-:W-:Y:S02]  /*6d80*/  PRMT R45, R148, 0x5410, R147 ;  /* 0x00005410942d7816 */ /* 0x000fe40000000093 */
[----:B------:R-:W-:Y:S02]  /*6d90*/  PRMT R6, R159, 0x5410, R151 ;  /* 0x000054109f067816 */ /* 0x000fe40000000097 */
[----:B------:R-:W-:Y:S02]  /*6da0*/  PRMT R14, R169, 0x5410, R168 ;  /* 0x00005410a90e7816 */ /* 0x000fe400000000a8 */
[----:B------:R-:W-:Y:S02]  /*6db0*/  PRMT R46, R166, 0x5410, R163 ;  /* 0x00005410a62e7816 */ /* 0x000fe400000000a3 */
[----:B------:R-:W-:Y:S02]  /*6dc0*/  PRMT R25, R165, 0x5410, R158 ;  /* 0x00005410a5197816 */ /* 0x000fe4000000009e */
[----:B------:R-:W-:-:S02]  /*6dd0*/  PRMT R47, R154, 0x5410, R146 ;  /* 0x000054109a2f7816 */ /* 0x000fc40000000092 */
[----:B------:R-:W-:Y:S02]  /*6de0*/  PRMT R48, R162, 0x5410, R153 ;  /* 0x00005410a2307816 */ /* 0x000fe40000000099 */
[----:B------:R-:W-:Y:S02]  /*6df0*/  PRMT R9, R150, 0x5410, R149 ;  /* 0x0000541096097816 */ /* 0x000fe40000000095 */
[----:B------:R-:W-:Y:S02]  /*6e00*/  PRMT R65, R121, 0x5410, R120 ;  /* 0x0000541079417816 */ /* 0x000fe40000000078 */
[----:B----4-:R-:W-:Y:S02]  /*6e10*/  PRMT R19, R123, 0x5410, R122 ;  /* 0x000054107b137816 */ /* 0x010fe4000000007a */
[----:B-----5:R-:W-:Y:S02]  /*6e20*/  PRMT R66, R125, 0x5410, R124 ;  /* 0x000054107d427816 */ /* 0x020fe4000000007c */
[----:B------:R-:W-:-:S02]  /*6e30*/  PRMT R35, R127, 0x5410, R126 ;  /* 0x000054107f237816 */ /* 0x000fc4000000007e */
[----:B------:R-:W-:Y:S01]  /*6e40*/  PRMT R67, R129, 0x5410, R128 ;  /* 0x0000541081437816 */ /* 0x000fe20000000080 */
[----:B01----:R-:W-:Y:S06]  /*6e50*/  @!P0 BRA `(.L_x_6) ;  /* 0x0000000000048947 */ /* 0x003fec0003800000 */
[----:B------:R0:W-:Y:S02]  /*6e60*/  STTM.x64 tmem[UR9], R4 ;  /* 0x00000004000079ed */ /* 0x0001e40008340009 */
.L_x_6:
[----:B------:R-:W1:Y:S01]  /*6e70*/  FENCE.VIEW.ASYNC.T ;  /* 0x00000000000073c6 */ /* 0x000e620000000200 */
[----:B------:R-:W-:Y:S02]  /*6e80*/  ISETP.LT.AND P0, PT, R110, R108, P0 ;  /* 0x0000006c6e00720c */ /* 0x000fe40000701270 */
[----:B0-----:R-:W-:Y:S02]  /*6e90*/  PRMT R7, RZ, 0x7610, R7 ;  /* 0x00007610ff077816 */ /* 0x001fe40000000007 */
[----:B------:R-:W-:Y:S02]  /*6ea0*/  PRMT R5, RZ, 0x7610, R5 ;  /* 0x00007610ff057816 */ /* 0x000fe40000000005 */
[----:B------:R-:W-:-:S07]  /*6eb0*/  PRMT R6, RZ, 0x7610, R6 ;  /* 0x00007610ff067816 */ /* 0x000fce0000000006 */
[----:B------:R-:W-:Y:S02]  /*6ec0*/  @P0 IMAD.MOV.U32 R8, RZ, RZ, R144 ;  /* 0x000000ffff080224 */ /* 0x000fe400078e0090 */
[----:B------:R-:W-:Y:S01]  /*6ed0*/  @P0 IMAD.MOV.U32 R9, RZ, RZ, R145 ;  /* 0x000000ffff090224 */ /* 0x000fe200078e0091 */
[----:B-1----:R-:W-:Y:S01]  /*6ee0*/  BAR.SYNC.DEFER_BLOCKING 0x0 ;  /* 0x0000000000007b1d */ /* 0x002fe20000010000 */
[----:B------:R-:W-:Y:S02]  /*6ef0*/  @P0 IMAD.MOV.U32 R10, RZ, RZ, R140 ;  /* 0x000000ffff0a0224 */ /* 0x000fe400078e008c */
[----:B------:R-:W-:Y:S01]  /*6f00*/  @P0 IMAD.MOV.U32 R11, RZ, RZ, R141 ;  /* 0x000000ffff0b0224 */ /* 0x000fe200078e008d */
[----:B------:R-:W-:Y:S01]  /*6f10*/  PRMT R12, RZ, 0x7610, R12 ;  /* 0x00007610ff0c7816 */ /* 0x000fe2000000000c */
[----:B------:R-:W-:Y:S02]  /*6f20*/  @P0 IMAD.MOV.U32 R14, RZ, RZ, R136 ;  /* 0x000000ffff0e0224 */ /* 0x000fe400078e0088 */
[----:B------:R-:W-:Y:S01]  /*6f30*/  @P0 IMAD.MOV.U32 R15, RZ, RZ, R137 ;  /* 0x000000ffff0f0224 */ /* 0x000fe200078e0089 */
[----:B------:R0:W2:Y:S04]  /*6f40*/  @P0 LDG.E.U16 R7, desc[UR20][R8.64] ;  /* 0x0000001408070981 */ /* 0x0000a8000c1e1500 */
[----:B------:R1:W3:Y:S04]  /*6f50*/  @P0 LDG.E.U16 R6, desc[UR20][R10.64] ;  /* 0x000000140a060981 */ /* 0x0002e8000c1e1500 */
[----:B------:R-:W4:Y:S01]  /*6f60*/  @P0 LDG.E.U16 R12, desc[UR20][R14.64] ;  /* 0x000000140e0c0981 */ /* 0x000f22000c1e1500 */
[----:B0-----:R-:W-:-:S02]  /*6f70*/  @P0 IMAD.MOV.U32 R8, RZ, RZ, R142 ;  /* 0x000000ffff080224 */ /* 0x001fc400078e008e */
[----:B------:R-:W-:Y:S02]  /*6f80*/  @P0 IMAD.MOV.U32 R9, RZ, RZ, R143 ;  /* 0x000000ffff090224 */ /* 0x000fe400078e008f */
[----:B-1----:R-:W-:-:S03]  /*6f90*/  @P0 IMAD.MOV.U32 R10, RZ, RZ, R138 ;  /* 0x000000ffff0a0224 */ /* 0x002fc600078e008a */
[----:B------:R0:W5:Y:S01]  /*6fa0*/  @P0 LDG.E.U16 R5, desc[UR20][R8.64] ;  /* 0x0000001408050981 */ /* 0x000162000c1e1500 */
[----:B------:R-:W-:Y:S01]  /*6fb0*/  @P0 IMAD.MOV.U32 R11, RZ, RZ, R139 ;  /* 0x000000ffff0b0224 */ /* 0x000fe200078e008b */
[----:B0-----:R-:W-:Y:S01]  /*6fc0*/  PRMT R8, RZ, 0x7610, R8 ;  /* 0x00007610ff087816 */ /* 0x001fe20000000008 */
[----:B------:R-:W-:Y:S02]  /*6fd0*/  @P0 IMAD.MOV.U32 R14, RZ, RZ, R134 ;  /* 0x000000ffff0e0224 */ /* 0x000fe400078e0086 */
[----:B------:R-:W-:-:S03]  /*6fe0*/  @P0 IMAD.MOV.U32 R15, RZ, RZ, R135 ;  /* 0x000000ffff0f0224 */ /* 0x000fc600078e0087 */
[----:B------:R0:W4:Y:S02]  /*6ff0*/  @P0 LDG.E.U16 R8, desc[UR20][R10.64] ;  /* 0x000000140a080981 */ /* 0x000124000c1e1500 */
[----:B0-----:R-:W-:Y:S02]  /*7000*/  PRMT R10, RZ, 0x7610, R10 ;  /* 0x00007610ff0a7816 */ /* 0x001fe4000000000a */
[----:B------:R-:W-:-:S04]  /*7010*/  PRMT R11, RZ, 0x7610, R11 ;  /* 0x00007610ff0b7816 */ /* 0x000fc8000000000b */
[----:B------:R0:W4:Y:S01]  /*7020*/  @P0 LDG.E.U16 R10, desc[UR20][R14.64] ;  /* 0x000000140e0a0981 */ /* 0x000122000c1e1500 */
[----:B------:R-:W-:Y:S01]  /*7030*/  PRMT R9, RZ, 0x7610, R9 ;  /* 0x00007610ff097816 */ /* 0x000fe20000000009 */
[----:B0-----:R-:W-:Y:S02]  /*7040*/  @P0 IMAD.MOV.U32 R14, RZ, RZ, R132 ;  /* 0x000000ffff0e0224 */ /* 0x001fe400078e0084 */
[----:B------:R-:W-:-:S05]  /*7050*/  @P0 IMAD.MOV.U32 R15, RZ, RZ, R133 ;  /* 0x000000ffff0f0224 */ /* 0x000fca00078e0085 */
[----:B------:R0:W4:Y:S02]  /*7060*/  @P0 LDG.E.U16 R11, desc[UR20][R14.64] ;  /* 0x000000140e0b0981 */ /* 0x000124000c1e1500 */
[----:B0-----:R-:W-:Y:S02]  /*7070*/  @P0 IMAD.MOV.U32 R14, RZ, RZ, R130 ;  /* 0x000000ffff0e0224 */ /* 0x001fe400078e0082 */
[----:B------:R-:W-:-:S05]  /*7080*/  @P0 IMAD.MOV.U32 R15, RZ, RZ, R131 ;  /* 0x000000ffff0f0224 */ /* 0x000fca00078e0083 */
[----:B------:R0:W4:Y:S01]  /*7090*/  @P0 LDG.E.U16 R9, desc[UR20][R14.64] ;  /* 0x000000140e090981 */ /* 0x000122000c1e1500 */
[----:B------:R-:W-:Y:S01]  /*70a0*/  SHF.R.S32.HI R4, RZ, 0x7, R174 ;  /* 0x00000007ff047819 */ /* 0x000fe200000114ae */
[----:B------:R-:W-:-:S03]  /*70b0*/  IMAD.SHL.U32 R13, R174, 0x2, RZ ;  /* 0x00000002ae0d7824 */ /* 0x000fc600078e00ff */
[----:B------:R-:W-:-:S04]  /*70c0*/  SGXT R4, R4, 0x1 ;  /* 0x000000010404781a */ /* 0x000fc80000000200 */
[----:B------:R-:W-:-:S04]  /*70d0*/  LOP3.LUT R4, R4, 0x90, RZ, 0xc0, !PT ;  /* 0x0000009004047812 */ /* 0x000fc800078ec0ff */
[----:B------:R-:W-:Y:S01]  /*70e0*/  LOP3.LUT R4, R4, 0x7e, R13, 0x78, !PT ;  /* 0x0000007e04047812 */ /* 0x000fe200078e780d */
[----:B------:R-:W-:-:S05]  /*70f0*/  IMAD.SHL.U32 R13, R174, 0x20, RZ ;  /* 0x00000020ae0d7824 */ /* 0x000fca00078e00ff */
[----:B------:R-:W-:-:S04]  /*7100*/  LOP3.LUT R4, R4, 0x800, R13, 0xf8, !PT ;  /* 0x0000080004047812 */ /* 0x000fc800078ef80d */
[----:B0-----:R-:W-:Y:S02]  /*7110*/  LOP3.LUT R14, R4, 0x20, RZ, 0x3c, !PT ;  /* 0x00000020040e7812 */ /* 0x001fe400078e3cff */
[----:B------:R-:W-:Y:S01]  /*7120*/  SHF.R.S32.HI R13, RZ, 0x1f, R105 ;  /* 0x0000001fff0d7819 */ /* 0x000fe20000011469 */
[----:B------:R-:W-:Y:S01]  /*7130*/  UIADD3 UR10, UPT, UPT, UR4, 0x1000, URZ ;  /* 0x00001000040a7890 */ /* 0x000fe2000fffe0ff */
[----:B------:R-:W-:Y:S02]  /*7140*/  ISETP.NE.U32.AND P0, PT, R172, RZ, PT ;  /* 0x000000ffac00720c */ /* 0x000fe40003f05070 */
[----:B------:R-:W-:Y:S01]  /*7150*/  LEA.HI R13, R13, R105, RZ, 0x7 ;  /* 0x000000690d0d7211 */ /* 0x000fe200078f38ff */
[----:B------:R-:W-:Y:S01]  /*7160*/  USHF.R.U32.HI UR10, URZ, 0x4, UR10 ;  /* 0x00000004ff0a7899 */ /* 0x000fe2000801160a */
[----:B------:R-:W-:-:S03]  /*7170*/  ISETP.LT.OR P2, PT, R105, 0x80, P0 ;  /* 0x000000806900780c */ /* 0x000fc60000741670 */
[----:B------:R-:W-:Y:S01]  /*7180*/  USGXT.U32 UR10, UR10, 0xe ;  /* 0x0000000e0a0a789a */ /* 0x000fe20008000000 */
[----:B------:R-:W-:-:S03]  /*7190*/  UMOV UR12, URZ ;  /* 0x000000ff000c7c82 */ /* 0x000fc60008000000 */
[----:B------:R-:W-:Y:S01]  /*71a0*/  UIADD3 UR11, UP1, UPT, UR10, 0x2, URZ ;  /* 0x000000020a0b7890 */ /* 0x000fe2000ff3e0ff */
[----:B------:R-:W-:-:S03]  /*71b0*/  IMAD.SHL.U32 R107, R107, 0x80, RZ ;  /* 0x000000806b6b7824 */ /* 0x000fc600078e00ff */
[----:B------:R-:W-:Y:S01]  /*71c0*/  UIADD3.X UR12, UPT, UPT, UR12, 0x40004040, URZ, UP1, !UPT ;  /* 0x400040400c0c7890 */ /* 0x000fe20008ffe4ff */
[----:B--2---:R-:W-:Y:S04]  /*71d0*/  STS.U16 [R4+UR4], R7 ;  /* 0x0000000704007988 */ /* 0x004fe80008000404 */
[----:B-----5:R0:W-:Y:S04]  /*71e0*/  STS.U16 [R4+UR4+0x400], R5 ;  /* 0x0004000504007988 */ /* 0x0201e80008000404 */
[----:B---3--:R1:W-:Y:S01]  /*71f0*/  STS.U16 [R14+UR4+0x100], R6 ;  /* 0x000100060e007988 */ /* 0x0083e20008000404 */
[----:B0-----:R-:W-:-:S02]  /*7200*/  LOP3.LUT R5, R4, 0x40, RZ, 0x3c, !PT ;  /* 0x0000004004057812 */ /* 0x001fc400078e3cff */
[----:B------:R-:W-:Y:S01]  /*7210*/  LOP3.LUT R4, R4, 0x60, RZ, 0x3c, !PT ;  /* 0x0000006004047812 */ /* 0x000fe200078e3cff */
[----:B----4-:R-:W-:Y:S04]  /*7220*/  STS.U16 [R14+UR4+0x500], R8 ;  /* 0x000500080e007988 */ /* 0x010fe80008000404 */
[----:B------:R-:W-:Y:S04]  /*7230*/  STS.U16 [R5+UR4+0x200], R12 ;  /* 0x0002000c05007988 */ /* 0x000fe80008000404 */
[----:B------:R0:W-:Y:S01]  /*7240*/  STS.U16 [R5+UR4+0x600], R10 ;  /* 0x0006000a05007988 */ /* 0x0001e20008000404 */
[----:B-1----:R-:W-:-:S03]  /*7250*/  SHF.R.S32.HI R6, RZ, 0x7, R13 ;  /* 0x00000007ff067819 */ /* 0x002fc6000001140d */
[----:B------:R-:W-:Y:S04]  /*7260*/  STS.U16 [R4+UR4+0x300], R11 ;  /* 0x0003000b04007988 */ /* 0x000fe80008000404 */
[----:B------:R1:W-:Y:S01]  /*7270*/  STS.U16 [R4+UR4+0x700], R9 ;  /* 0x0007000904007988 */ /* 0x0003e20008000404 */
[----:B------:R2:W-:Y:S06]  /*7280*/  MEMBAR.ALL.CTA ;  /* 0x0000000000007992 */ /* 0x0005ec0000008000 */
[----:B--2---:R-:W2:Y:S01]  /*7290*/  FENCE.VIEW.ASYNC.S ;  /* 0x00000000000073c6 */ /* 0x004ea20000000000 */
[----:B0-----:R-:W-:-:S05]  /*72a0*/  VIMNMX R5, PT, PT, R6, 0x1, !PT ;  /* 0x0000000106057848 */ /* 0x001fca0007fe0100 */
[----:B-1----:R-:W-:Y:S01]  /*72b0*/  VIADD R4, R5, 0xffffffff ;  /* 0xffffffff05047836 */ /* 0x002fe20000000000 */
[----:B--2---:R-:W-:Y:S04]  /*72c0*/  BAR.SYNC.DEFER_BLOCKING 0x0 ;  /* 0x0000000000007b1d */ /* 0x004fe80000010000 */
[----:B------:R-:W-:Y:S02]  /*72d0*/  ISETP.NE.U32.AND P3, PT, R4, RZ, PT ;  /* 0x000000ff0400720c */ /* 0x000fe40003f65070 */
[----:B------:R-:W-:Y:S11]  /*72e0*/  @P2 BRA `(.L_x_7) ;  /* 0x0000000400642947 */ /* 0x000ff60003800000 */
[----:B------:R-:W-:Y:S01]  /*72f0*/  USHF.R.U32.HI UR46, URZ, 0x4, UR4 ;  /* 0x00000004ff2e7899 */ /* 0x000fe20008011604 */
[----:B------:R-:W-:Y:S01]  /*7300*/  MOV.SPILL R5, UR11 ;  /* 0x0000000b00057c02 */ /* 0x000fe20009000f00 */
[----:B------:R-:W-:Y:S01]  /*7310*/  UMOV UR14, URZ ;  /* 0x000000ff000e7c82 */ /* 0x000fe20008000000 */
[----:B------:R-:W-:Y:S01]  /*7320*/  UIADD3 UR76, UPT, UPT, UR5, 0x28, URZ ;  /* 0x00000028054c7890 */ /* 0x000fe2000fffe0ff */
[----:B------:R-:W-:Y:S01]  /*7330*/  MOV.SPILL R4, UR10 ;  /* 0x0000000a00047c02 */ /* 0x000fe20009000f00 */
[----:B------:R-:W-:Y:S02]  /*7340*/  USGXT.U32 UR46, UR46, 0xe ;  /* 0x0000000e2e2e789a */ /* 0x000fe40008000000 */
[----:B------:R-:W-:Y:S02]  /*7350*/  UIADD3 UR75, UPT, UPT, UR5, 0x30, URZ ;  /* 0x00000030054b7890 */ /* 0x000fe4000fffe0ff */
[----:B------:R-:W-:Y:S01]  /*7360*/  UIADD3 UR50, UP1, UPT, UR46, 0x2, URZ ;  /* 0x000000022e327890 */ /* 0x000fe2000ff3e0ff */
[----:B------:R-:W-:Y:S01]  /*7370*/  UMOV UR34, 0x0 ;  /* 0x0000000000227882 */ /* 0x000fe20000000000 */
[----:B------:R-:W-:-:S02]  /*7380*/  UMOV UR35, 0x8040490 ;  /* 0x0804049000237882 */ /* 0x000fc40000000000 */
[----:B------:R-:W-:Y:S01]  /*7390*/  UIADD3.X UR51, UPT, UPT, UR14, 0x40004040, URZ, UP1, !UPT ;  /* 0x400040400e337890 */ /* 0x000fe20008ffe4ff */
[----:B------:R-:W-:Y:S01]  /*73a0*/  UMOV UR47, 0x40004040 ;  /* 0x40004040002f7882 */ /* 0x000fe20000000000 */
[----:B------:R-:W-:Y:S02]  /*73b0*/  UMOV UR32, 0x0 ;  /* 0x0000000000207882 */ /* 0x000fe40000000000 */
[----:B------:R-:W-:Y:S01]  /*73c0*/  UIADD3.64 UR56, UPT, UPT, UR50, 0x2, URZ ;  /* 0x0000000232387897 */ /* 0x000fe2000fffe0ff */
[----:B------:R0:W-:Y:S01]  /*73d0*/  UTCHMMA tmem[UR8], gdesc[UR46], tmem[UR5], tmem[UR34], idesc[UR35], !UPT ;  /* 0x00ff222e080079ea */ /* 0x0001e2000f800005 */
[----:B------:R-:W-:Y:S01]  /*73e0*/  UMOV UR33, 0x8040490 ;  /* 0x0804049000217882 */ /* 0x000fe20000000000 */
[----:B------:R-:W-:Y:S02]  /*73f0*/  UIADD3 UR13, UPT, UPT, UR5, 0x38, URZ ;  /* 0x00000038050d7890 */ /* 0x000fe4000fffe0ff */
[----:B------:R-:W-:Y:S02]  /*7400*/  UIADD3.64 UR58, UPT, UPT, UR50, 0x4, URZ ;  /* 0x00000004323a7897 */ /* 0x000fe4000fffe0ff */
[----:B------:R1:W-:Y:S01]  /*7410*/  UTCHMMA tmem[UR76], gdesc[UR50], tmem[UR5], tmem[UR32], idesc[UR33], UPT ;  /* 0x00ff20324c0079ea */ /* 0x0003e2000b800005 */
[----:B------:R-:W-:Y:S01]  /*7420*/  UMOV UR26, 0x0 ;  /* 0x00000000001a7882 */ /* 0x000fe20000000000 */
[----:B------:R-:W-:Y:S01]  /*7430*/  UMOV UR27, 0x8040490 ;  /* 0x08040490001b7882 */ /* 0x000fe20000000000 */
[----:B------:R-:W-:-:S02]  /*7440*/  UIADD3 UR74, UPT, UPT, UR5, 0x40, URZ ;  /* 0x00000040054a7890 */ /* 0x000fc4000fffe0ff */
[----:B------:R2:W-:Y:S01]  /*7450*/  UTCHMMA tmem[UR75], gdesc[UR56], tmem[UR5], tmem[UR26], idesc[UR27], UPT ;  /* 0x00ff1a384b0079ea */ /* 0x0005e2000b800005 */
[----:B------:R-:W-:Y:S02]  /*7460*/  UIADD3.64 UR60, UPT, UPT, UR50, 0x7e, URZ ;  /* 0x0000007e323c7897 */ /* 0x000fe4000fffe0ff */
[----:B------:R-:W-:Y:S02]  /*7470*/  UIADD3 UR73, UPT, UPT, UR5, 0x48, URZ ;  /* 0x0000004805497890 */ /* 0x000fe4000fffe0ff */
[----:B0-----:R-:W-:Y:S02]  /*7480*/  UIADD3.64 UR34, UPT, UPT, UR50, 0x80, URZ ;  /* 0x0000008032227897 */ /* 0x001fe4000fffe0ff */
[----:B------:R-:W-:Y:S02]  /*7490*/  UIADD3 UR72, UPT, UPT, UR5, 0x50, URZ ;  /* 0x0000005005487890 */ /* 0x000fe4000fffe0ff */
[----:B-1----:R-:W-:Y:S02]  /*74a0*/  UIADD3.64 UR32, UPT, UPT, UR50, 0x82, URZ ;  /* 0x0000008232207897 */ /* 0x002fe4000fffe0ff */
[----:B------:R-:W-:-:S02]  /*74b0*/  UIADD3 UR71, UPT, UPT, UR5, 0x58, URZ ;  /* 0x0000005805477890 */ /* 0x000fc4000fffe0ff */
[----:B--2---:R-:W-:Y:S02]  /*74c0*/  UIADD3.64 UR26, UPT, UPT, UR50, 0x84, URZ ;  /* 0x00000084321a7897 */ /* 0x004fe4000fffe0ff */
[----:B------:R-:W-:Y:S02]  /*74d0*/  UIADD3 UR70, UPT, UPT, UR5, 0x10, URZ ;  /* 0x0000001005467890 */ /* 0x000fe4000fffe0ff */
[----:B------:R-:W-:Y:S02]  /*74e0*/  UIADD3 UR69, UPT, UPT, UR5, 0x60, URZ ;  /* 0x0000006005457890 */ /* 0x000fe4000fffe0ff */
[----:B------:R-:W-:Y:S02]  /*74f0*/  UIADD3 UR68, UPT, UPT, UR5, 0x10, URZ ;  /* 0x0000001005447890 */ /* 0x000fe4000fffe0ff */
[----:B------:R-:W-:Y:S01]  /*7500*/  UIADD3 UR67, UPT, UPT, UR5, 0x68, URZ ;  /* 0x0000006805437890 */ /* 0x000fe2000fffe0ff */
[----:B------:R-:W-:Y:S01]  /*7510*/  UMOV UR24, 0x0 ;  /* 0x0000000000187882 */ /* 0x000fe20000000000 */
[----:B------:R-:W-:Y:S01]  /*7520*/  UMOV UR25, 0x8040490 ;  /* 0x0804049000197882 */ /* 0x000fe20000000000 */
[----:B------:R-:W-:-:S02]  /*7530*/  UIADD3 UR66, UPT, UPT, UR5, 0x10, URZ ;  /* 0x0000001005427890 */ /* 0x000fc4000fffe0ff */
[----:B------:R0:W-:Y:S01]  /*7540*/  UTCHMMA tmem[UR13], gdesc[UR58], tmem[UR5], tmem[UR24], idesc[UR25], UPT ;  /* 0x00ff183a0d0079ea */ /* 0x0001e2000b800005 */
[----:B------:R-:W-:Y:S01]  /*7550*/  UIADD3 UR65, UPT, UPT, UR5, 0x70, URZ ;  /* 0x0000007005417890 */ /* 0x000fe2000fffe0ff */
[----:B------:R-:W-:Y:S01]  /*7560*/  UMOV UR22, 0x0 ;  /* 0x0000000000167882 */ /* 0x000fe20000000000 */
[----:B------:R-:W-:Y:S01]  /*7570*/  UMOV UR23, 0x8040490 ;  /* 0x0804049000177882 */ /* 0x000fe20000000000 */
[----:B------:R-:W-:Y:S02]  /*7580*/  UIADD3 UR64, UPT, UPT, UR5, 0x10, URZ ;  /* 0x0000001005407890 */ /* 0x000fe4000fffe0ff */
[----:B------:R1:W-:Y:S01]  /*7590*/  UTCHMMA tmem[UR74], gdesc[UR60], tmem[UR5], tmem[UR22], idesc[UR23], UPT ;  /* 0x00ff163c4a0079ea */ /* 0x0003e2000b800005 */
        /* <DEDUP_REMOVED lines=18> */
[----:B------:R-:W-:Y:S01]  /*76c0*/  UIADD3 UR14, UPT, UPT, UR5, 0x10, URZ ;  /* 0x00000010050e7890 */ /* 0x000fe2000fffe0ff */
[----:B------:R1:W-:Y:S01]  /*76d0*/  UTCHMMA tmem[UR69], gdesc[UR46], tmem[UR70], tmem[UR36], idesc[UR37], !UPT ;  /* 0x00ff242e450079ea */ /* 0x0003e2000f800046 */
[----:B------:R-:W-:Y:S01]  /*76e0*/  UIADD3 UR77, UPT, UPT, UR5, 0x98, URZ ;  /* 0x00000098054d7890 */ /* 0x000fe2000fffe0ff */
[----:B------:R-:W-:Y:S01]  /*76f0*/  UMOV UR44, 0x0 ;  /* 0x00000000002c7882 */ /* 0x000fe20000000000 */
[----:B------:R-:W-:Y:S01]  /*7700*/  UMOV UR45, 0x8040490 ;  /* 0x08040490002d7882 */ /* 0x000fe20000000000 */
[----:B------:R-:W-:Y:S01]  /*7710*/  UMOV UR40, 0x0 ;  /* 0x0000000000287882 */ /* 0x000fe20000000000 */
[----:B------:R-:W-:Y:S01]  /*7720*/  UMOV UR41, 0x8040490 ;  /* 0x0804049000297882 */ /* 0x000fe20000000000 */
[----:B------:R-:W-:Y:S01]  /*7730*/  UMOV UR38, 0x0 ;  /* 0x0000000000267882 */ /* 0x000fe20000000000 */
[----:B------:R-:W-:Y:S01]  /*7740*/  UMOV UR39, 0x8040490 ;  /* 0x0804049000277882 */ /* 0x000fe20000000000 */
[----:B------:R1:W-:Y:S01]  /*7750*/  UTCHMMA tmem[UR67], gdesc[UR50], tmem[UR68], tmem[UR44], idesc[UR45], UPT ;  /* 0x00ff2c32430079ea */ /* 0x0003e2000b800044 */
        /* <DEDUP_REMOVED lines=8> */
[----:B------:R-:W-:Y:S01]  /*77e0*/  UMOV UR10, UR7 ;  /* 0x00000007000a7c82 */ /* 0x000fe20008000000 */
[----:B------:R-:W-:Y:S01]  /*77f0*/  UMOV UR11, URZ ;  /* 0x000000ff000b7c82 */ /* 0x000fe20008000000 */
[----:B------:R1:W-:Y:S01]  /*7800*/  UTCHMMA tmem[UR19], gdesc[UR60], tmem[UR62], tmem[UR48], idesc[UR49], UPT ;  /* 0x00ff303c130079ea */ /* 0x0003e2000b80003e */
[----:B------:R1:W-:Y:S01]  /*7810*/  UTCHMMA tmem[UR17], gdesc[UR34], tmem[UR18], tmem[UR52], idesc[UR53], UPT ;  /* 0x00ff3422110079ea */ /* 0x0003e2000b800012 */
[----:B0-----:R-:W-:Y:S01]  /*7820*/  UMOV UR13, UR10 ;  /* 0x0000000a000d7c82 */ /* 0x001fe20008000000 */
[----:B------:R1:W-:Y:S01]  /*7830*/  UTCHMMA tmem[UR15], gdesc[UR32], tmem[UR16], tmem[UR54], idesc[UR55], UPT ;  /* 0x00ff36200f0079ea */ /* 0x0003e2000b800010 */
[----:B------:R1:W-:Y:S01]  /*7840*/  UTCHMMA tmem[UR77], gdesc[UR26], tmem[UR14], tmem[UR24], idesc[UR25], UPT ;  /* 0x00ff181a4d0079ea */ /* 0x0003e2000b80000e */
[----:B------:R1:W-:Y:S01]  /*7850*/  UTCBAR [UR13], URZ ;  /* 0x000000ff0d0073e9 */ /* 0x0003e200080000ff */
[----:B------:R-:W-:-:S02]  /*7860*/  R2UR.FILL UR11, R5 ;  /* 0x00000000050b72ca */ /* 0x000fc400004e0000 */
[----:B------:R-:W-:-:S15]  /*7870*/  R2UR.FILL UR10, R4 ;  /* 0x00000000040a72ca */ /* 0x000fde00004e0000 */
.L_x_7:
[----:B-1----:R-:W-:Y:S01]  /*7880*/  UMOV UR14, URZ ;  /* 0x000000ff000e7c82 */ /* 0x002fe20008000000 */
[----:B------:R-:W-:Y:S01]  /*7890*/  UMOV UR22, UR11 ;  /* 0x0000000b00167c82 */ /* 0x000fe20008000000 */
[----:B------:R-:W-:Y:S01]  /*78a0*/  UMOV UR23, UR12 ;  /* 0x0000000c00177c82 */ /* 0x000fe20008000000 */
[----:B------:R-:W-:Y:S02]  /*78b0*/  IMAD.SHL.U32 R105, R106, 0x80, RZ ;  /* 0x000000806a697824 */ /* 0x000fe400078e00ff */
[----:B------:R-:W-:Y:S01]  /*78c0*/  IMAD.MOV.U32 R109, RZ, RZ, RZ ;  /* 0x000000ffff6d7224 */ /* 0x000fe200078e00ff */
[----:B------:R-:W-:Y:S06]  /*78d0*/  @!P3 BRA `(.L_x_8) ;  /* 0x0000005c0048b947 */ /* 0x000fec0003800000 */
[----:B------:R-:W-:Y:S01]  /*78e0*/  SHF.R.S32.HI R108, RZ, 0x1f, R107 ;  /* 0x0000001fff6c7819 */ /* 0x000fe2000001146b */
[----:B------:R-:W-:Y:S01]  /*78f0*/  UIADD3.64 UR24, UPT, UPT, UR22, 0x2, URZ ;  /* 0x0000000216187897 */ /* 0x000fe2000fffe0ff */
[----:B------:R-:W-:Y:S01]  /*7900*/  SHF.R.S32.HI R106, RZ, 0x1f, R105 ;  /* 0x0000001fff6a7819 */ /* 0x000fe20000011469 */
[----:B------:R-:W-:Y:S01]  /*7910*/  UIADD3.64 UR26, UPT, UPT, UR22, 0x4, URZ ;  /* 0x00000004161a7897 */ /* 0x000fe2000fffe0ff */
[C---:B------:R-:W-:Y:S01]  /*7920*/  SHF.L.U64.HI R108, R107.reuse, 0x1, R108 ;  /* 0x000000016b6c7819 */ /* 0x040fe2000001026c */
[----:B------:R-:W-:Y:S01]  /*7930*/  IMAD.SHL.U32 R107, R107, 0x2, RZ ;  /* 0x000000026b6b7824 */ /* 0x000fe200078e00ff */
[C---:B------:R-:W-:Y:S01]  /*7940*/  SHF.L.U64.HI R106, R105.reuse, 0x1, R106 ;  /* 0x00000001696a7819 */ /* 0x040fe2000001026a */
[----:B------:R-:W-:Y:S01]  /*7950*/  IMAD.SHL.U32 R105, R105, 0x2, RZ ;  /* 0x0000000269697824 */ /* 0x000fe200078e00ff */
[----:B------:R-:W-:Y:S02]  /*7960*/  UIADD3.64 UR28, UPT, UPT, UR22, 0x7e, URZ ;  /* 0x0000007e161c7897 */ /* 0x000fe4000fffe0ff */
[----:B------:R-:W-:Y:S01]  /*7970*/  UIADD3.64 UR30, UPT, UPT, UR22, 0x80, URZ ;  /* 0x00000080161e7897 */ /* 0x000fe2000fffe0ff */
[----:B------:R-:W0:Y:S01]  /*7980*/  LDCU UR12, c[0x0][0x3a0] ;  /* 0x00007400ff0c77ac */ /* 0x000e220008000800 */
[----:B------:R-:W-:-:S02]  /*7990*/  UIADD3.64 UR32, UPT, UPT, UR22, 0x82, URZ ;  /* 0x0000008216207897 */ /* 0x000fc4000fffe0ff */
[----:B------:R-:W-:Y:S01]  /*79a0*/  UIADD3.64 UR34, UPT, UPT, UR22, 0x84, URZ ;  /* 0x0000008416227897 */ /* 0x000fe2000fffe0ff */
[----:B------:R-:W-:Y:S01]  /*79b0*/  UMOV UR13, 0x1 ;  /* 0x00000001000d7882 */ /* 0x000fe20000000000 */
[----:B------:R-:W-:Y:S01]  /*79c0*/  UMOV UR11, URZ ;  /* 0x000000ff000b7c82 */ /* 0x000fe20008000000 */
[----:B------:R-:W-:Y:S01]  /*79d0*/  UMOV UR36, UR10 ;  /* 0x0000000a00247c82 */ /* 0x000fe20008000000 */
[----:B------:R-:W-:-:S08]  /*79e0*/  UMOV UR37, 0x40004040 ;  /* 0x4000404000257882 */ /* 0x000fd00000000000 */
.L_x_11:
[----:B------:R-:W1:Y:S01]  /*79f0*/  LDC R149, c[0x0][0x3a0] ;  /* 0x0000e800ff957b82 */ /* 0x000e620000000800 */
[----:B------:R-:W-:Y:S01]  /*7a00*/  VIADD R109, R109, 0x1 ;  /* 0x000000016d6d7836 */ /* 0x000fe20000000000 */
[-C--:B------:R-:W-:Y:S01]  /*7a10*/  IADD3 R0, P3, PT, R0, R105.reuse, RZ ;  /* 0x0000006900007210 */ /* 0x080fe20007f7e0ff */
[----:B------:R2:W-:Y:S04]  /*7a20*/  STL [R1+0x290], R183 ;  /* 0x000290b701007387 */ /* 0x0005e80000100800 */
[----:B------:R-:W-:Y:S01]  /*7a30*/  IMAD.X R2, R2, 0x1, R106, P3 ;  /* 0x0000000102027824 */ /* 0x000fe200018e066a */
[----:B------:R-:W-:Y:S01]  /*7a40*/  IADD3 R87, P5, PT, R87, R105, RZ ;  /* 0x0000006957577210 */ /* 0x000fe20007fbe0ff */
[----:B-1----:R-:W-:Y:S01]  /*7a50*/  IMAD R149, R109, -0x80, R149 ;  /* 0xffffff806d957824 */ /* 0x002fe200078e0295 */
[----:B------:R-:W-:Y:S01]  /*7a60*/  PRMT R150, RZ, 0x7610, R150 ;  /* 0x00007610ff967816 */ /* 0x000fe20000000096 */
[----:B--2---:R-:W2:Y:S03]  /*7a70*/  LDL.LU R183, [R1+0x4] ;  /* 0x0000040001b77983 */ /* 0x004ea60000300800 */
[C---:B------:R-:W-:Y:S01]  /*7a80*/  ISETP.GT.AND P2, PT, R149.reuse, RZ, PT ;  /* 0x000000ff9500720c */ /* 0x040fe20003f44270 */
[----:B------:R-:W-:Y:S01]  /*7a90*/  IMAD.X R88, R88, 0x1, R106, P5 ;  /* 0x0000000158587824 */ /* 0x000fe200028e066a */
[C---:B------:R-:W-:Y:S01]  /*7aa0*/  ISETP.GT.AND P3, PT, R149.reuse, 0x1, PT ;  /* 0x000000019500780c */ /* 0x040fe20003f64270 */
[----:B------:R1:W-:Y:S01]  /*7ab0*/  STL [R1+0x28c], R184 ;  /* 0x00028cb801007387 */ /* 0x0003e20000100800 */
[----:B------:R-:W-:-:S02]  /*7ac0*/  ISETP.GT.AND P4, PT, R149, 0x2, PT ;  /* 0x000000029500780c */ /* 0x000fc40003f84270 */
[----:B------:R-:W-:Y:S02]  /*7ad0*/  IADD3 R89, P6, PT, R89, R105, RZ ;  /* 0x0000006959597210 */ /* 0x000fe40007fde0ff */
[----:B------:R-:W-:-:S05]  /*7ae0*/  PRMT R151, RZ, 0x7610, R151 ;  /* 0x00007610ff977816 */ /* 0x000fca0000000097 */
[----:B------:R-:W-:Y:S02]  /*7af0*/  @P2 IMAD.MOV.U32 R4, RZ, RZ, R0 ;  /* 0x000000ffff042224 */ /* 0x000fe400078e0000 */
[----:B------:R-:W-:Y:S01]  /*7b00*/  @P2 IMAD.MOV.U32 R5, RZ, RZ, R2 ;  /* 0x000000ffff052224 */ /* 0x000fe200078e0002 */
[----:B------:R-:W-:Y:S01]  /*7b10*/  IADD3 R91, P5, PT, R91, R105, RZ ;  /* 0x000000695b5b7210 */ /* 0x000fe20007fbe0ff */
[----:B-1----:R-:W3:Y:S04]  /*7b20*/  LDL.LU R184, [R1+0x1c] ;  /* 0x00001c0001b87983 */ /* 0x002ee80000300800 */
[----:B------:R1:W4:Y:S01]  /*7b30*/  @P2 LDG.E.U16 R150, desc[UR20][R4.64] ;  /* 0x0000001404962981 */ /* 0x000322000c1e1500 */
[----:B------:R-:W-:Y:S01]  /*7b40*/  ISETP.GT.AND P2, PT, R149, 0x3, PT ;  /* 0x000000039500780c */ /* 0x000fe20003f44270 */
[----:B------:R-:W-:Y:S01]  /*7b50*/  IMAD.X R90, R90, 0x1, R106, P6 ;  /* 0x000000015a5a7824 */ /* 0x000fe200030e066a */
[----:B------:R-:W-:Y:S01]  /*7b60*/  PRMT R148, RZ, 0x7610, R148 ;  /* 0x00007610ff947816 */ /* 0x000fe20000000094 */
[----:B------:R-:W-:Y:S01]  /*7b70*/  IMAD.X R92, R92, 0x1, R106, P5 ;  /* 0x000000015c5c7824 */ /* 0x000fe200028e066a */
[----:B------:R-:W-:Y:S01]  /*7b80*/  PRMT R147, RZ, 0x7610, R147 ;  /* 0x00007610ff937816 */ /* 0x000fe20000000093 */
[----:B------:R0:W-:Y:S01]  /*7b90*/  STL [R1+0x288], R186 ;  /* 0x000288ba01007387 */ /* 0x0001e20000100800 */
[----:B-1----:R-:W-:-:S02]  /*7ba0*/  @P3 IMAD.MOV.U32 R4, RZ, RZ, R87 ;  /* 0x000000ffff043224 */ /* 0x002fc400078e0057 */
[----:B------:R-:W-:Y:S01]  /*7bb0*/  @P3 IMAD.MOV.U32 R5, RZ, RZ, R88 ;  /* 0x000000ffff053224 */ /* 0x000fe200078e0058 */
[-C--:B------:R-:W-:Y:S02]  /*7bc0*/  IADD3 R79, P5, PT, R79, R105.reuse, RZ ;  /* 0x000000694f4f7210 */ /* 0x080fe40007fbe0ff */
[----:B------:R-:W-:Y:S01]  /*7bd0*/  IADD3 R81, P6, PT, R81, R105, RZ ;  /* 0x0000006951517210 */ /* 0x000fe20007fde0ff */
[----:B0-----:R-:W2:Y:S04]  /*7be0*/  LDL.LU R186, [R1+0x14] ;  /* 0x0000140001ba7983 */ /* 0x001ea80000300800 */
[----:B------:R0:W4:Y:S01]  /*7bf0*/  @P3 LDG.E.U16 R151, desc[UR20][R4.64] ;  /* 0x0000001404973981 */ /* 0x000122000c1e1500 */
[----:B------:R-:W-:Y:S01]  /*7c00*/  ISETP.GT.AND P3, PT, R149, 0x4, PT ;  /* 0x000000049500780c */ /* 0x000fe20003f64270 */
[----:B------:R-:W-:Y:S01]  /*7c10*/  IMAD.X R80, R80, 0x1, R106, P5 ;  /* 0x0000000150507824 */ /* 0x000fe200028e066a */
[----:B------:R-:W-:Y:S01]  /*7c20*/  PRMT R146, RZ, 0x7610, R146 ;  /* 0x00007610ff927816 */ /* 0x000fe20000000092 */
[----:B------:R-:W-:Y:S01]  /*7c30*/  IMAD.X R82, R82, 0x1, R106, P6 ;  /* 0x0000000152527824 */ /* 0x000fe200030e066a */
[----:B------:R-:W-:Y:S01]  /*7c40*/  PRMT R6, RZ, 0x7610, R6 ;  /* 0x00007610ff067816 */ /* 0x000fe20000000006 */
[----:B------:R1:W-:Y:S01]  /*7c50*/  STL [R1+0x284], R187 ;  /* 0x000284bb01007387 */ /* 0x0003e20000100800 */
[----:B0-----:R-:W-:-:S02]  /*7c60*/  @P4 IMAD.MOV.U32 R4, RZ, RZ, R89 ;  /* 0x000000ffff044224 */ /* 0x001fc400078e0059 */
[----:B------:R-:W-:Y:S01]  /*7c70*/  @P4 IMAD.MOV.U32 R5, RZ, RZ, R90 ;  /* 0x000000ffff054224 */ /* 0x000fe200078e005a */
[-C--:B------:R-:W-:Y:S02]  /*7c80*/  IADD3 R97, P5, PT, R97, R105.reuse, RZ ;  /* 0x0000006961617210 */ /* 0x080fe40007fbe0ff */
[----:B------:R-:W-:Y:S01]  /*7c90*/  PRMT R7, RZ, 0x7610, R7 ;  /* 0x00007610ff077816 */ /* 0x000fe20000000007 */
[----:B-1----:R-:W2:Y:S04]  /*7ca0*/  LDL.LU R187, [R1+0x10] ;  /* 0x0000100001bb7983 */ /* 0x002ea80000300800 */
[----:B------:R0:W5:Y:S01]  /*7cb0*/  @P4 LDG.E.U16 R148, desc[UR20][R4.64] ;  /* 0x0000001404944981 */ /* 0x000162000c1e1500 */
[----:B------:R-:W-:Y:S01]  /*7cc0*/  ISETP.GT.AND P4, PT, R149, 0x5, PT ;  /* 0x000000059500780c */ /* 0x000fe20003f84270 */
[----:B------:R-:W-:Y:S01]  /*7cd0*/  IMAD.X R98, R98, 0x1, R106, P5 ;  /* 0x0000000162627824 */ /* 0x000fe200028e066a */
[----:B------:R-:W-:Y:S01]  /*7ce0*/  IADD3 R71, P6, PT, R71, R105, RZ ;  /* 0x0000006947477210 */ /* 0x000fe20007fde0ff */
[----:B------:R1:W-:Y:S01]  /*7cf0*/  STL [R1+0x280], R189 ;  /* 0x000280bd01007387 */ /* 0x0003e20000100800 */
[----:B0-----:R-:W-:-:S02]  /*7d00*/  @P2 IMAD.MOV.U32 R4, RZ, RZ, R91 ;  /* 0x000000ffff042224 */ /* 0x001fc400078e005b */
[----:B------:R-:W-:Y:S01]  /*7d10*/  @P2 IMAD.MOV.U32 R5, RZ, RZ, R92 ;  /* 0x000000ffff052224 */ /* 0x000fe200078e005c */
[----:B------:R-:W-:Y:S02]  /*7d20*/  IADD3 R99, P5, PT, R99, R105, RZ ;  /* 0x0000006963637210 */ /* 0x000fe40007fbe0ff */
[----:B------:R-:W-:Y:S01]  /*7d30*/  PRMT R145, RZ, 0x7610, R145 ;  /* 0x00007610ff917816 */ /* 0x000fe20000000091 */
[----:B------:R-:W-:Y:S01]  /*7d40*/  IMAD.X R72, R72, 0x1, R106, P6 ;  /* 0x0000000148487824 */ /* 0x000fe200030e066a */
[----:B------:R0:W5:Y:S01]  /*7d50*/  @P2 LDG.E.U16 R147, desc[UR20][R4.64] ;  /* 0x0000001404932981 */ /* 0x000162000c1e1500 */
[----:B------:R-:W-:Y:S02]  /*7d60*/  ISETP.GT.AND P2, PT, R149, 0x6, PT ;  /* 0x000000069500780c */ /* 0x000fe40003f44270 */
[----:B------:R-:W-:Y:S01]  /*7d70*/  PRMT R8, RZ, 0x7610, R8 ;  /* 0x00007610ff087816 */ /* 0x000fe20000000008 */
[----:B-1----:R-:W2:Y:S01]  /*7d80*/  LDL.LU R189, [R1] ;  /* 0x0000000001bd7983 */ /* 0x002ea20000300800 */
[----:B------:R-:W-:-:S02]  /*7d90*/  IMAD.X R100, R100, 0x1, R106, P5 ;  /* 0x0000000164647824 */ /* 0x000fc400028e066a */
[----:B0-----:R-:W-:Y:S02]  /*7da0*/  @P3 IMAD.MOV.U32 R4, RZ, RZ, R79 ;  /* 0x000000ffff043224 */ /* 0x001fe400078e004f */
[----:B------:R-:W-:Y:S01]  /*7db0*/  @P3 IMAD.MOV.U32 R5, RZ, RZ, R80 ;  /* 0x000000ffff053224 */ /* 0x000fe200078e0050 */
[----:B------:R-:W-:Y:S01]  /*7dc0*/  PRMT R144, RZ, 0x7610, R144 ;  /* 0x00007610ff907816 */ /* 0x000fe20000000090 */
[----:B------:R-:W-:Y:S04]  /*7dd0*/  STL [R1+0x27c], R108 ;  /* 0x00027c6c01007387 */ /* 0x000fe80000100800 */
[----:B------:R0:W5:Y:S01]  /*7de0*/  @P3 LDG.E.U16 R146, desc[UR20][R4.64] ;  /* 0x0000001404923981 */ /* 0x000162000c1e1500 */
[----:B------:R-:W-:Y:S02]  /*7df0*/  ISETP.GT.AND P3, PT, R149, 0x7, PT ;  /* 0x000000079500780c */ /* 0x000fe40003f64270 */
[----:B------:R-:W-:Y:S01]  /*7e00*/  IADD3 R73, P5, PT, R73, R105, RZ ;  /* 0x0000006949497210 */ /* 0x000fe20007fbe0ff */
[----:B------:R1:W-:Y:S01]  /*7e10*/  STL [R1+0x278], R107 ;  /* 0x0002786b01007387 */ /* 0x0003e20000100800 */
[----:B0-----:R-:W-:-:S02]  /*7e20*/  @P4 IMAD.MOV.U32 R4, RZ, RZ, R81 ;  /* 0x000000ffff044224 */ /* 0x001fc400078e0051 */
[----:B------:R-:W-:Y:S02]  /*7e30*/  @P4 IMAD.MOV.U32 R5, RZ, RZ, R82 ;  /* 0x000000ffff054224 */ /* 0x000fe400078e0052 */
[----:B------:R-:W-:Y:S01]  /*7e40*/  IMAD.X R74, R74, 0x1, R106, P5 ;  /* 0x000000014a4a7824 */ /* 0x000fe200028e066a */
[----:B------:R-:W-:Y:S01]  /*7e50*/  IADD3 R85, P6, PT, R85, R105, RZ ;  /* 0x0000006955557210 */ /* 0x000fe20007fde0ff */
[----:B-1----:R-:W2:Y:S04]  /*7e60*/  LDL.LU R107, [R1+0xc] ;  /* 0x00000c00016b7983 */ /* 0x002ea80000300800 */
[----:B------:R0:W5:Y:S01]  /*7e70*/  @P4 LDG.E.U16 R6, desc[UR20][R4.64] ;  /* 0x0000001404064981 */ /* 0x000162000c1e1500 */
[----:B------:R-:W-:Y:S01]  /*7e80*/  ISETP.GT.AND P4, PT, R149, 0x8, PT ;  /* 0x000000089500780c */ /* 0x000fe20003f84270 */
[----:B0-----:R-:W-:-:S02]  /*7e90*/  @P2 IMAD.MOV.U32 R4, RZ, RZ, R97 ;  /* 0x000000ffff042224 */ /* 0x001fc400078e0061 */
[----:B------:R-:W-:-:S05]  /*7ea0*/  @P2 IMAD.MOV.U32 R5, RZ, RZ, R98 ;  /* 0x000000ffff052224 */ /* 0x000fca00078e0062 */
[----:B------:R0:W5:Y:S01]  /*7eb0*/  @P2 LDG.E.U16 R7, desc[UR20][R4.64] ;  /* 0x0000001404072981 */ /* 0x000162000c1e1500 */
[----:B------:R-:W-:Y:S01]  /*7ec0*/  ISETP.GT.AND P2, PT, R149, 0x9, PT ;  /* 0x000000099500780c */ /* 0x000fe20003f44270 */
[----:B0-----:R-:W-:Y:S02]  /*7ed0*/  @P3 IMAD.MOV.U32 R4, RZ, RZ, R99 ;  /* 0x000000ffff043224 */ /* 0x001fe400078e0063 */
[----:B------:R-:W-:-:S05]  /*7ee0*/  @P3 IMAD.MOV.U32 R5, RZ, RZ, R100 ;  /* 0x000000ffff053224 */ /* 0x000fca00078e0064 */
[----:B------:R0:W5:Y:S01]  /*7ef0*/  @P3 LDG.E.U16 R145, desc[UR20][R4.64] ;  /* 0x0000001404913981 */ /* 0x000162000c1e1500 */
[----:B------:R-:W-:Y:S02]  /*7f00*/  ISETP.GT.AND P3, PT, R149, 0xa, PT ;  /* 0x0000000a9500780c */ /* 0x000fe40003f64270 */
[----:B------:R-:W-:Y:S01]  /*7f10*/  IADD3 R83, P5, PT, R83, R105, RZ ;  /* 0x0000006953537210 */ /* 0x000fe20007fbe0ff */
[----:B0-----:R-:W-:Y:S02]  /*7f20*/  @P4 IMAD.MOV.U32 R4, RZ, RZ, R71 ;  /* 0x000000ffff044224 */ /* 0x001fe400078e0047 */
[----:B------:R-:W-:Y:S02]  /*7f30*/  @P4 IMAD.MOV.U32 R5, RZ, RZ, R72 ;  /* 0x000000ffff054224 */ /* 0x000fe400078e0048 */
[----:B------:R-:W-:-:S03]  /*7f40*/  IMAD.X R84, R84, 0x1, R106, P5 ;  /* 0x0000000154547824 */ /* 0x000fc600028e066a */
[----:B------:R0:W5:Y:S01]  /*7f50*/  @P4 LDG.E.U16 R8, desc[UR20][R4.64] ;  /* 0x0000001404084981 */ /* 0x000162000c1e1500 */
[----:B------:R-:W-:Y:S02]  /*7f60*/  ISETP.GT.AND P4, PT, R149, 0xb, PT ;  /* 0x0000000b9500780c */ /* 0x000fe40003f84270 */
[----:B------:R-:W-:Y:S01]  /*7f70*/  PRMT R9, RZ, 0x7610, R9 ;  /* 0x00007610ff097816 */ /* 0x000fe20000000009 */
[----:B0-----:R-:W-:Y:S02]  /*7f80*/  @P2 IMAD.MOV.U32 R4, RZ, RZ, R73 ;  /* 0x000000ffff042224 */ /* 0x001fe400078e0049 */
[----:B------:R-:W-:-:S05]  /*7f90*/  @P2 IMAD.MOV.U32 R5, RZ, RZ, R74 ;  /* 0x000000ffff052224 */ /* 0x000fca00078e004a */
[----:B------:R0:W5:Y:S01]  /*7fa0*/  @P2 LDG.E.U16 R144, desc[UR20][R4.64] ;  /* 0x0000001404902981 */ /* 0x000162000c1e1500 */
[----:B------:R-:W-:Y:S01]  /*7fb0*/  ISETP.GT.AND P2, PT, R149, 0xc, PT ;  /* 0x0000000c9500780c */ /* 0x000fe20003f44270 */
[----:B------:R-:W-:Y:S01]  /*7fc0*/  IMAD.X R86, R86, 0x1, R106, P6 ;  /* 0x0000000156567824 */ /* 0x000fe200030e066a */
[----:B------:R-:W-:Y:S01]  /*7fd0*/  IADD3 R93, P5, PT, R93, R105, RZ ;  /* 0x000000695d5d7210 */ /* 0x000fe20007fbe0ff */
[----:B0-----:R-:W-:Y:S02]  /*7fe0*/  @P3 IMAD.MOV.U32 R4, RZ, RZ, R83 ;  /* 0x000000ffff043224 */ /* 0x001fe400078e0053 */
[----:B------:R-:W-:Y:S01]  /*7ff0*/  @P3 IMAD.MOV.U32 R5, RZ, RZ, R84 ;  /* 0x000000ffff053224 */ /* 0x000fe200078e0054 */
[----:B------:R-:W-:-:S04]  /*8000*/  PRMT R143, RZ, 0x7610, R143 ;  /* 0x00007610ff8f7816 */ /* 0x000fc8000000008f */
[----:B------:R0:W5:Y:S01]  /*8010*/  @P3 LDG.E.U16 R9, desc[UR20][R4.64] ;  /* 0x0000001404093981 */ /* 0x000162000c1e1500 */
[----:B------:R-:W-:Y:S01]  /*8020*/  ISETP.GT.AND P3, PT, R149, 0xd, PT ;  /* 0x0000000d9500780c */ /* 0x000fe20003f64270 */
[----:B------:R-:W-:Y:S01]  /*8030*/  IMAD.X R94, R94, 0x1, R106, P5 ;  /* 0x000000015e5e7824 */ /* 0x000fe200028e066a */
[----:B------:R-:W-:Y:S02]  /*8040*/  IADD3 R95, P5, PT, R95, R105, RZ ;  /* 0x000000695f5f7210 */ /* 0x000fe40007fbe0ff */
[----:B------:R-:W-:Y:S01]  /*8050*/  PRMT R10, RZ, 0x7610, R10 ;  /* 0x00007610ff0a7816 */ /* 0x000fe2000000000a */
[----:B0-----:R-:W-:Y:S02]  /*8060*/  @P4 IMAD.MOV.U32 R4, RZ, RZ, R85 ;  /* 0x000000ffff044224 */ /* 0x001fe400078e0055 */
[----:B------:R-:W-:Y:S02]  /*8070*/  @P4 IMAD.MOV.U32 R5, RZ, RZ, R86 ;  /* 0x000000ffff054224 */ /* 0x000fe400078e0056 */
[----:B------:R-:W-:-:S03]  /*8080*/  IMAD.X R96, R96, 0x1, R106, P5 ;  /* 0x0000000160607824 */ /* 0x000fc600028e066a */
[----:B------:R0:W5:Y:S01]  /*8090*/  @P4 LDG.E.U16 R143, desc[UR20][R4.64] ;  /* 0x00000014048f4981 */ /* 0x000162000c1e1500 */
[----:B------:R-:W-:Y:S02]  /*80a0*/  ISETP.GT.AND P4, PT, R149, 0xe, PT ;  /* 0x0000000e9500780c */ /* 0x000fe40003f84270 */
[----:B------:R-:W-:Y:S02]  /*80b0*/  IADD3 R101, P6, PT, R101, R105, RZ ;  /* 0x0000006965657210 */ /* 0x000fe40007fde0ff */
        /* <DEDUP_REMOVED lines=293> */
[-C--:B------:R-:W-:Y:S02]  /*9310*/  IADD3 R250, P6, PT, R250, R105.reuse, RZ ;  /* 0x00000069fafa7210 */ /* 0x080fe40007fde0ff */
[----:B------:R-:W-:Y:S01]  /*9320*/  PRMT R121, RZ, 0x7610, R121 ;  /* 0x00007610ff797816 */ /* 0x000fe20000000079 */
[----:B0-----:R-:W-:Y:S02]  /*9330*/  @P2 IMAD.MOV.U32 R4, RZ, RZ, R246 ;  /* 0x000000ffff042224 */ /* 0x001fe400078e00f6 */
[----:B------:R-:W-:Y:S01]  /*9340*/  @P2 IMAD.MOV.U32 R5, RZ, RZ, R245 ;  /* 0x000000ffff052224 */ /* 0x000fe200078e00f5 */
[----:B------:R-:W-:-:S04]  /*9350*/  IADD3 R252, P5, PT, R252, R105, RZ ;  /* 0x00000069fcfc7210 */ /* 0x000fc80007fbe0ff */
[----:B------:R0:W5:Y:S01]  /*9360*/  @P2 LDG.E.U16 R31, desc[UR20][R4.64] ;  /* 0x00000014041f2981 */ /* 0x000162000c1e1500 */
[----:B------:R-:W-:Y:S01]  /*9370*/  ISETP.GT.AND P2, PT, R149, 0x39, PT ;  /* 0x000000399500780c */ /* 0x000fe20003f44270 */
[----:B------:R-:W-:Y:S01]  /*9380*/  IMAD.X R249, R249, 0x1, R106, P6 ;  /* 0x00000001f9f97824 */ /* 0x000fe200030e066a */
[----:B------:R-:W-:Y:S01]  /*9390*/  PRMT R32, RZ, 0x7610, R32 ;  /* 0x00007610ff207816 */ /* 0x000fe20000000020 */
[----:B0-----:R-:W-:Y:S02]  /*93a0*/  @P3 IMAD.MOV.U32 R4, RZ, RZ, R248 ;  /* 0x000000ffff043224 */ /* 0x001fe400078e00f8 */
[----:B------:R-:W-:Y:S02]  /*93b0*/  @P3 IMAD.MOV.U32 R5, RZ, RZ, R247 ;  /* 0x000000ffff053224 */ /* 0x000fe400078e00f7 */
[----:B------:R-:W-:-:S03]  /*93c0*/  IMAD.X R251, R251, 0x1, R106, P5 ;  /* 0x00000001fbfb7824 */ /* 0x000fc600028e066a */
[----:B------:R0:W5:Y:S01]  /*93d0*/  @P3 LDG.E.U16 R121, desc[UR20][R4.64] ;  /* 0x0000001404793981 */ /* 0x000162000c1e1500 */
[----:B------:R-:W-:Y:S02]  /*93e0*/  ISETP.GT.AND P3, PT, R149, 0x3a, PT ;  /* 0x0000003a9500780c */ /* 0x000fe40003f64270 */
[----:B--2---:R-:W-:Y:S02]  /*93f0*/  IADD3 R183, P5, PT, R183, R105, RZ ;  /* 0x00000069b7b77210 */ /* 0x004fe40007fbe0ff */
[----:B------:R-:W-:Y:S01]  /*9400*/  PRMT R120, RZ, 0x7610, R120 ;  /* 0x00007610ff787816 */ /* 0x000fe20000000078 */
[----:B0-----:R-:W-:Y:S02]  /*9410*/  @P4 IMAD.MOV.U32 R4, RZ, RZ, R250 ;  /* 0x000000ffff044224 */ /* 0x001fe400078e00fa */
[----:B------:R-:W-:Y:S02]  /*9420*/  @P4 IMAD.MOV.U32 R5, RZ, RZ, R249 ;  /* 0x000000ffff054224 */ /* 0x000fe400078e00f9 */
[----:B------:R-:W-:-:S03]  /*9430*/  IMAD.X R189, R189, 0x1, R106, P5 ;  /* 0x00000001bdbd7824 */ /* 0x000fc600028e066a */
[----:B------:R0:W5:Y:S01]  /*9440*/  @P4 LDG.E.U16 R32, desc[UR20][R4.64] ;  /* 0x0000001404204981 */ /* 0x000162000c1e1500 */
[-C--:B------:R-:W-:Y:S02]  /*9450*/  IADD3 R107, P6, PT, R107, R105.reuse, RZ ;  /* 0x000000696b6b7210 */ /* 0x080fe40007fde0ff */
[----:B------:R-:W-:Y:S01]  /*9460*/  PRMT R33, RZ, 0x7610, R33 ;  /* 0x00007610ff217816 */ /* 0x000fe20000000021 */
[----:B------:R-:W-:Y:S01]  /*9470*/  STL [R1+0x4], R183 ;  /* 0x000004b701007387 */ /* 0x000fe20000100800 */
[----:B------:R-:W-:Y:S01]  /*9480*/  IADD3 R186, P5, PT, R186, R105, RZ ;  /* 0x00000069baba7210 */ /* 0x000fe20007fbe0ff */
[----:B0-----:R-:W-:Y:S02]  /*9490*/  @P2 IMAD.MOV.U32 R4, RZ, RZ, R252 ;  /* 0x000000ffff042224 */ /* 0x001fe400078e00fc */
[----:B------:R-:W-:Y:S01]  /*94a0*/  @P2 IMAD.MOV.U32 R5, RZ, RZ, R251 ;  /* 0x000000ffff052224 */ /* 0x000fe200078e00fb */
[----:B------:R0:W-:Y:S04]  /*94b0*/  STL [R1], R189 ;  /* 0x000000bd01007387 */ /* 0x0001e80000100800 */
[----:B------:R1:W5:Y:S04]  /*94c0*/  @P2 LDG.E.U16 R120, desc[UR20][R4.64] ;  /* 0x0000001404782981 */ /* 0x000368000c1e1500 */
[----:B------:R-:W2:Y:S04]  /*94d0*/  LDL.LU R108, [R1+0x18] ;  /* 0x00001800016c7983 */ /* 0x000ea80000300800 */
[----:B------:R-:W-:Y:S01]  /*94e0*/  STL [R1+0xc], R107 ;  /* 0x00000c6b01007387 */ /* 0x000fe20000100800 */
[----:B-1----:R-:W-:-:S02]  /*94f0*/  @P3 IMAD.MOV.U32 R4, RZ, RZ, R183 ;  /* 0x000000ffff043224 */ /* 0x002fc400078e00b7 */
[----:B------:R-:W-:Y:S02]  /*9500*/  @P3 IMAD.MOV.U32 R5, RZ, RZ, R189 ;  /* 0x000000ffff053224 */ /* 0x000fe400078e00bd */
[----:B0-----:R-:W4:Y:S04]  /*9510*/  LDL.LU R189, [R1+0x24] ;  /* 0x0000240001bd7983 */ /* 0x001f280000300800 */
[----:B------:R-:W-:Y:S04]  /*9520*/  STL [R1+0x14], R186 ;  /* 0x000014ba01007387 */ /* 0x000fe80000100800 */
[----:B------:R-:W4:Y:S04]  /*9530*/  LDL.LU R183, [R1+0x2c] ;  /* 0x00002c0001b77983 */ /* 0x000f280000300800 */
[----:B------:R0:W5:Y:S04]  /*9540*/  @P3 LDG.E.U16 R33, desc[UR20][R4.64] ;  /* 0x0000001404213981 */ /* 0x000168000c1e1500 */
[----:B------:R-:W4:Y:S01]  /*9550*/  LDL.LU R5, [R1+0x8] ;  /* 0x0000080001057983 */ /* 0x000f220000300800 */
[----:B------:R-:W-:-:S02]  /*9560*/  ISETP.GT.AND P4, PT, R149, 0x3b, PT ;  /* 0x0000003b9500780c */ /* 0x000fc40003f84270 */
[C---:B------:R-:W-:Y:S02]  /*9570*/  ISETP.GT.AND P2, PT, R149.reuse, 0x3c, PT ;  /* 0x0000003c9500780c */ /* 0x040fe40003f44270 */
[----:B------:R-:W-:Y:S02]  /*9580*/  PRMT R119, RZ, 0x7610, R119 ;  /* 0x00007610ff777816 */ /* 0x000fe40000000077 */
[----:B------:R-:W-:Y:S01]  /*9590*/  ISETP.GT.AND P3, PT, R149, 0x3d, PT ;  /* 0x0000003d9500780c */ /* 0x000fe20003f64270 */
[----:B------:R-:W-:Y:S01]  /*95a0*/  IMAD.X R187, R187, 0x1, R106, P5 ;  /* 0x00000001bbbb7824 */ /* 0x000fe200028e066a */
[----:B---3--:R-:W-:-:S05]  /*95b0*/  IADD3 R184, P5, PT, R184, R105, RZ ;  /* 0x00000069b8b87210 */ /* 0x008fca0007fbe0ff */
[----:B0-----:R-:W-:Y:S01]  /*95c0*/  @P4 IMAD.MOV.U32 R4, RZ, RZ, R107 ;  /* 0x000000ffff044224 */ /* 0x001fe200078e006b */
[----:B------:R-:W-:Y:S02]  /*95d0*/  PRMT R34, RZ, 0x7610, R34 ;  /* 0x00007610ff227816 */ /* 0x000fe40000000022 */
[----:B------:R-:W-:Y:S01]  /*95e0*/  PRMT R118, RZ, 0x7610, R118 ;  /* 0x00007610ff767816 */ /* 0x000fe20000000076 */
[--C-:B--2---:R-:W-:Y:S01]  /*95f0*/  IMAD.X R108, R108, 0x1, R106.reuse, P5 ;  /* 0x000000016c6c7824 */ /* 0x104fe200028e066a */
[-C--:B----4-:R-:W-:Y:S01]  /*9600*/  IADD3 R183, P5, PT, R183, R105.reuse, RZ ;  /* 0x00000069b7b77210 */ /* 0x090fe20007fbe0ff */
[----:B------:R-:W-:Y:S01]  /*9610*/  IMAD.X R5, R5, 0x1, R106, P6 ;  /* 0x0000000105057824 */ /* 0x000fe200030e066a */
[----:B------:R-:W-:-:S04]  /*9620*/  IADD3 R189, P6, PT, R189, R105, RZ ;  /* 0x00000069bdbd7210 */ /* 0x000fc80007fde0ff */
[----:B------:R0:W-:Y:S04]  /*9630*/  STL [R1+0x8], R5 ;  /* 0x0000080501007387 */ /* 0x0001e80000100800 */
[----:B------:R1:W5:Y:S04]  /*9640*/  @P4 LDG.E.U16 R119, desc[UR20][R4.64] ;  /* 0x0000001404774981 */ /* 0x000368000c1e1500 */
[----:B------:R-:W-:Y:S01]  /*9650*/  STL [R1+0x10], R187 ;  /* 0x000010bb01007387 */ /* 0x000fe20000100800 */
[----:B-1----:R-:W-:Y:S02]  /*9660*/  @P2 IMAD.MOV.U32 R4, RZ, RZ, R186 ;  /* 0x000000ffff042224 */ /* 0x002fe400078e00ba */
[----:B0-----:R-:W-:Y:S01]  /*9670*/  @P2 IMAD.MOV.U32 R5, RZ, RZ, R187 ;  /* 0x000000ffff052224 */ /* 0x001fe200078e00bb */
[----:B------:R-:W2:Y:S04]  /*9680*/  LDL.LU R186, [R1+0x28] ;  /* 0x0000280001ba7983 */ /* 0x000ea80000300800 */
[----:B------:R-:W3:Y:S04]  /*9690*/  LDL.LU R107, [R1+0x34] ;  /* 0x00003400016b7983 */ /* 0x000ee80000300800 */
[----:B------:R0:W-:Y:S04]  /*96a0*/  STL [R1+0x1c], R184 ;  /* 0x00001cb801007387 */ /* 0x0001e80000100800 */
[----:B------:R1:W5:Y:S04]  /*96b0*/  @P2 LDG.E.U16 R34, desc[UR20][R4.64] ;  /* 0x0000001404222981 */ /* 0x000368000c1e1500 */
[----:B------:R4:W-:Y:S01]  /*96c0*/  STL [R1+0x18], R108 ;  /* 0x0000186c01007387 */ /* 0x0009e20000100800 */
[----:B-1----:R-:W-:-:S02]  /*96d0*/  @P3 IMAD.MOV.U32 R4, RZ, RZ, R184 ;  /* 0x000000ffff043224 */ /* 0x002fc400078e00b8 */
[----:B------:R-:W-:Y:S01]  /*96e0*/  @P3 IMAD.MOV.U32 R5, RZ, RZ, R108 ;  /* 0x000000ffff053224 */ /* 0x000fe200078e006c */
[----:B0-----:R-:W3:Y:S04]  /*96f0*/  LDL.LU R184, [R1+0x30] ;  /* 0x0000300001b87983 */ /* 0x001ee80000300800 */
[----:B------:R-:W-:Y:S04]  /*9700*/  STL [R1+0x24], R189 ;  /* 0x000024bd01007387 */ /* 0x000fe80000100800 */
[----:B------:R-:W3:Y:S04]  /*9710*/  LDL.LU R187, [R1+0x3c] ;  /* 0x00003c0001bb7983 */ /* 0x000ee80000300800 */
[----:B------:R-:W-:Y:S04]  /*9720*/  STL [R1+0x2c], R183 ;  /* 0x00002cb701007387 */ /* 0x000fe80000100800 */
[----:B----4-:R-:W4:Y:S04]  /*9730*/  LDL.LU R108, [R1+0x44] ;  /* 0x00004400016c7983 */ /* 0x010f280000300800 */
[----:B------:R0:W5:Y:S04]  /*9740*/  @P3 LDG.E.U16 R118, desc[UR20][R4.64] ;  /* 0x0000001404763981 */ /* 0x000168000c1e1500 */
[----:B------:R-:W4:Y:S01]  /*9750*/  LDL.LU R5, [R1+0x20] ;  /* 0x0000200001057983 */ /* 0x000f220000300800 */
[----:B------:R-:W-:-:S02]  /*9760*/  ISETP.GT.AND P4, PT, R149, 0x3e, PT ;  /* 0x0000003e9500780c */ /* 0x000fc40003f84270 */
[C---:B------:R-:W-:Y:S02]  /*9770*/  ISETP.GT.AND P2, PT, R149.reuse, 0x3f, PT ;  /* 0x0000003f9500780c */ /* 0x040fe40003f44270 */
[----:B------:R-:W-:Y:S02]  /*9780*/  PRMT R35, RZ, 0x7610, R35 ;  /* 0x00007610ff237816 */ /* 0x000fe40000000023 */
[----:B------:R-:W-:Y:S02]  /*9790*/  ISETP.GT.AND P3, PT, R149, 0x40, PT ;  /* 0x000000409500780c */ /* 0x000fe40003f64270 */
[----:B------:R-:W-:-:S05]  /*97a0*/  PRMT R117, RZ, 0x7610, R117 ;  /* 0x00007610ff757816 */ /* 0x000fca0000000075 */
[----:B0-----:R-:W-:Y:S01]  /*97b0*/  @P4 IMAD.MOV.U32 R4, RZ, RZ, R189 ;  /* 0x000000ffff044224 */ /* 0x001fe200078e00bd */
[----:B------:R-:W-:Y:S01]  /*97c0*/  PRMT R36, RZ, 0x7610, R36 ;  /* 0x00007610ff247816 */ /* 0x000fe20000000024 */
[----:B--2---:R-:W-:Y:S01]  /*97d0*/  IMAD.X R186, R186, 0x1, R106, P5 ;  /* 0x00000001baba7824 */ /* 0x004fe200028e066a */
[----:B---3--:R-:W-:-:S05]  /*97e0*/  IADD3 R107, P5, PT, R107, R105, RZ ;  /* 0x000000696b6b7210 */ /* 0x008fca0007fbe0ff */
[--C-:B------:R-:W-:Y:S01]  /*97f0*/  IMAD.X R184, R184, 0x1, R106.reuse, P5 ;  /* 0x00000001b8b87824 */ /* 0x100fe200028e066a */
[-C--:B----4-:R-:W-:Y:S01]  /*9800*/  IADD3 R108, P5, PT, R108, R105.reuse, RZ ;  /* 0x000000696c6c7210 */ /* 0x090fe20007fbe0ff */
[----:B------:R-:W-:Y:S01]  /*9810*/  IMAD.X R5, R5, 0x1, R106, P6 ;  /* 0x0000000105057824 */ /* 0x000fe200030e066a */
[----:B------:R-:W-:-:S04]  /*9820*/  IADD3 R187, P6, PT, R187, R105, RZ ;  /* 0x00000069bbbb7210 */ /* 0x000fc80007fde0ff */
[----:B------:R0:W-:Y:S04]  /*9830*/  STL [R1+0x20], R5 ;  /* 0x0000200501007387 */ /* 0x0001e80000100800 */
[----:B------:R1:W5:Y:S04]  /*9840*/  @P4 LDG.E.U16 R35, desc[UR20][R4.64] ;  /* 0x0000001404234981 */ /* 0x000368000c1e1500 */
[----:B------:R2:W-:Y:S01]  /*9850*/  STL [R1+0x28], R186 ;  /* 0x000028ba01007387 */ /* 0x0005e20000100800 */
[----:B-1----:R-:W-:Y:S02]  /*9860*/  @P2 IMAD.MOV.U32 R4, RZ, RZ, R183 ;  /* 0x000000ffff042224 */ /* 0x002fe400078e00b7 */
[----:B0-----:R-:W-:-:S02]  /*9870*/  @P2 IMAD.MOV.U32 R5, RZ, RZ, R186 ;  /* 0x000000ffff052224 */ /* 0x001fc400078e00ba */
[----:B--2---:R-:W2:Y:S04]  /*9880*/  LDL.LU R186, [R1+0x40] ;  /* 0x0000400001ba7983 */ /* 0x004ea80000300800 */
[----:B------:R-:W3:Y:S04]  /*9890*/  LDL.LU R183, [R1+0x4c] ;  /* 0x00004c0001b77983 */ /* 0x000ee80000300800 */
[----:B------:R-:W-:Y:S04]  /*98a0*/  STL [R1+0x34], R107 ;  /* 0x0000346b01007387 */ /* 0x000fe80000100800 */
[----:B------:R0:W5:Y:S04]  /*98b0*/  @P2 LDG.E.U16 R117, desc[UR20][R4.64] ;  /* 0x0000001404752981 */ /* 0x000168000c1e1500 */
[----:B------:R1:W-:Y:S01]  /*98c0*/  STL [R1+0x30], R184 ;  /* 0x000030b801007387 */ /* 0x0003e20000100800 */
[----:B0-----:R-:W-:-:S02]  /*98d0*/  @P3 IMAD.MOV.U32 R4, RZ, RZ, R107 ;  /* 0x000000ffff043224 */ /* 0x001fc400078e006b */
[----:B------:R-:W-:Y:S02]  /*98e0*/  @P3 IMAD.MOV.U32 R5, RZ, RZ, R184 ;  /* 0x000000ffff053224 */ /* 0x000fe400078e00b8 */
[----:B-1----:R-:W4:Y:S04]  /*98f0*/  LDL.LU R184, [R1+0x48] ;  /* 0x0000480001b87983 */ /* 0x002f280000300800 */
[----:B------:R-:W-:Y:S04]  /*9900*/  STL [R1+0x3c], R187 ;  /* 0x00003cbb01007387 */ /* 0x000fe80000100800 */
[----:B------:R-:W4:Y:S04]  /*9910*/  LDL.LU R189, [R1+0x54] ;  /* 0x0000540001bd7983 */ /* 0x000f280000300800 */
[----:B------:R-:W-:Y:S04]  /*9920*/  STL [R1+0x44], R108 ;  /* 0x0000446c01007387 */ /* 0x000fe80000100800 */
[----:B------:R-:W4:Y:S04]  /*9930*/  LDL.LU R107, [R1+0x5c] ;  /* 0x00005c00016b7983 */ /* 0x000f280000300800 */
        /* <DEDUP_REMOVED lines=11> */
[--C-:B----4-:R-:W-:Y:S01]  /*99f0*/  IMAD.X R184, R184, 0x1, R106.reuse, P5 ;  /* 0x00000001b8b87824 */ /* 0x110fe200028e066a */
[-C--:B------:R-:W-:Y:S01]  /*9a00*/  IADD3 R107, P5, PT, R107, R105.reuse, RZ ;  /* 0x000000696b6b7210 */ /* 0x080fe20007fbe0ff */
        /* <DEDUP_REMOVED lines=331> */
[----:B------:R1:W-:Y:S04]  /*aec0*/  STL [R1+0x178], R183 ;  /* 0x000178b701007387 */ /* 0x0003e80000100800 */
[----:B------:R-:W4:Y:S01]  /*aed0*/  LDL.LU R187, [R1+0x190] ;  /* 0x0001900001bb7983 */ /* 0x000f220000300800 */
[----:B0-----:R-:W-:-:S02]  /*aee0*/  @P3 IMAD.MOV.U32 R4, RZ, RZ, R108 ;  /* 0x000000ffff043224 */ /* 0x001fc400078e006c */
[----:B------:R-:W-:Y:S01]  /*aef0*/  @P3 IMAD.MOV.U32 R5, RZ, RZ, R183 ;  /* 0x000000ffff053224 */ /* 0x000fe200078e00b7 */
[----:B------:R-:W-:Y:S04]  /*af00*/  STL [R1+0x184], R189 ;  /* 0x000184bd01007387 */ /* 0x000fe80000100800 */
[----:B-1----:R-:W4:Y:S04]  /*af10*/  LDL.LU R183, [R1+0x19c] ;  /* 0x00019c0001b77983 */ /* 0x002f280000300800 */
        /* <DEDUP_REMOVED lines=14> */
[----:B------:R-:W-:Y:S01]  /*b000*/  IADD3 R108, P5, PT, R108, R105, RZ ;  /* 0x000000696c6c7210 */ /* 0x000fe20007fbe0ff */
[----:B------:R-:W-:-:S05]  /*b010*/  IMAD.X R5, R5, 0x1, R106, P6 ;  /* 0x0000000105057824 */ /* 0x000fca00030e066a */
[----:B------:R0:W-:Y:S04]  /*b020*/  STL [R1+0x180], R5 ;  /* 0x0001800501007387 */ /* 0x0001e80000100800 */
[----:B------:R1:W5:Y:S01]  /*b030*/  @P4 LDG.E.U16 R53, desc[UR20][R4.64] ;  /* 0x0000001404354981 */ /* 0x000362000c1e1500 */
[----:B------:R-:W-:-:S03]  /*b040*/  IADD3 R183, P6, PT, R183, R105, RZ ;  /* 0x00000069b7b77210 */ /* 0x000fc60007fde0ff */
[----:B------:R2:W-:Y:S01]  /*b050*/  STL [R1+0x188], R186 ;  /* 0x000188ba01007387 */ /* 0x0005e20000100800 */
[----:B-1----:R-:W-:Y:S02]  /*b060*/  @P2 IMAD.MOV.U32 R4, RZ, RZ, R184 ;  /* 0x000000ffff042224 */ /* 0x002fe400078e00b8 */
[----:B0-----:R-:W-:Y:S01]  /*b070*/  @P2 IMAD.MOV.U32 R5, RZ, RZ, R186 ;  /* 0x000000ffff052224 */ /* 0x001fe200078e00ba */
[----:B------:R-:W3:Y:S04]  /*b080*/  LDL.LU R184, [R1+0x1a0] ;  /* 0x0001a00001b87983 */ /* 0x000ee80000300800 */
[----:B--2---:R-:W2:Y:S04]  /*b090*/  LDL.LU R186, [R1+0x1ac] ;  /* 0x0001ac0001ba7983 */ /* 0x004ea80000300800 */
[----:B------:R0:W5:Y:S04]  /*b0a0*/  @P2 LDG.E.U16 R57, desc[UR20][R4.64] ;  /* 0x0000001404392981 */ /* 0x000168000c1e1500 */
[----:B------:R-:W-:Y:S04]  /*b0b0*/  STL [R1+0x194], R107 ;  /* 0x0001946b01007387 */ /* 0x000fe80000100800 */
[----:B------:R1:W-:Y:S01]  /*b0c0*/  STL [R1+0x190], R187 ;  /* 0x000190bb01007387 */ /* 0x0003e20000100800 */
[----:B0-----:R-:W-:-:S02]  /*b0d0*/  @P3 IMAD.MOV.U32 R4, RZ, RZ, R107 ;  /* 0x000000ffff043224 */ /* 0x001fc400078e006b */
[----:B------:R-:W-:Y:S01]  /*b0e0*/  @P3 IMAD.MOV.U32 R5, RZ, RZ, R187 ;  /* 0x000000ffff053224 */ /* 0x000fe200078e00bb */
[----:B------:R-:W4:Y:S04]  /*b0f0*/  LDL.LU R189, [R1+0x1a8] ;  /* 0x0001a80001bd7983 */ /* 0x000f280000300800 */
[----:B------:R0:W-:Y:S04]  /*b100*/  STL [R1+0x19c], R183 ;  /* 0x00019cb701007387 */ /* 0x0001e80000100800 */
[----:B-1----:R-:W4:Y:S04]  /*b110*/  LDL.LU R187, [R1+0x1b4] ;  /* 0x0001b40001bb7983 */ /* 0x002f280000300800 */
[----:B------:R-:W-:Y:S04]  /*b120*/  STL [R1+0x1a4], R108 ;  /* 0x0001a46c01007387 */ /* 0x000fe80000100800 */
[----:B------:R1:W5:Y:S04]  /*b130*/  @P3 LDG.E.U16 R54, desc[UR20][R4.64] ;  /* 0x0000001404363981 */ /* 0x000368000c1e1500 */
[----:B------:R-:W4:Y:S01]  /*b140*/  LDL.LU R107, [R1+0x1bc] ;  /* 0x0001bc00016b7983 */ /* 0x000f220000300800 */
[----:B-1----:R-:W-:-:S03]  /*b150*/  IMAD.MOV.U32 R5, RZ, RZ, R183 ;  /* 0x000000ffff057224 */ /* 0x002fc600078e00b7 */
[----:B0-----:R-:W4:Y:S04]  /*b160*/  LDL.LU R183, [R1+0x290] ;  /* 0x0002900001b77983 */ /* 0x001f280000300800 */
[----:B------:R-:W4:Y:S01]  /*b170*/  LDL.LU R4, [R1+0x198] ;  /* 0x0001980001047983 */ /* 0x000f220000300800 */
[C---:B------:R-:W-:Y:S02]  /*b180*/  ISETP.GT.AND P4, PT, R149.reuse, 0x65, PT ;  /* 0x000000659500780c */ /* 0x040fe40003f84270 */
[C---:B------:R-:W-:Y:S02]  /*b190*/  ISETP.GT.AND P2, PT, R149.reuse, 0x66, PT ;  /* 0x000000669500780c */ /* 0x040fe40003f44270 */
[----:B------:R-:W-:Y:S02]  /*b1a0*/  PRMT R56, RZ, 0x7610, R56 ;  /* 0x00007610ff387816 */ /* 0x000fe40000000038 */
[----:B------:R-:W-:-:S02]  /*b1b0*/  ISETP.GT.AND P3, PT, R149, 0x67, PT ;  /* 0x000000679500780c */ /* 0x000fc40003f64270 */
[----:B------:R-:W-:Y:S02]  /*b1c0*/  PRMT R55, RZ, 0x7610, R55 ;  /* 0x00007610ff377816 */ /* 0x000fe40000000037 */
[----:B------:R-:W-:Y:S01]  /*b1d0*/  PRMT R152, RZ, 0x7610, R152 ;  /* 0x00007610ff987816 */ /* 0x000fe20000000098 */
[----:B---3--:R-:W-:Y:S01]  /*b1e0*/  IMAD.X R184, R184, 0x1, R106, P5 ;  /* 0x00000001b8b87824 */ /* 0x008fe200028e066a */
[----:B--2---:R-:W-:-:S05]  /*b1f0*/  IADD3 R186, P5, PT, R186, R105, RZ ;  /* 0x00000069baba7210 */ /* 0x004fca0007fbe0ff */
[--C-:B----4-:R-:W-:Y:S02]  /*b200*/  IMAD.X R189, R189, 0x1, R106.reuse, P5 ;  /* 0x00000001bdbd7824 */ /* 0x110fe400028e066a */
[----:B------:R-:W-:-:S05]  /*b210*/  IMAD.X R4, R4, 0x1, R106, P6 ;  /* 0x0000000104047824 */ /* 0x000fca00030e066a */
[-C--:B------:R-:W-:Y:S01]  /*b220*/  @P4 LOP3.LUT R5, R5, R4.reuse, RZ, 0x3c, !PT ;  /* 0x0000000405054212 */ /* 0x080fe200078e3cff */
[----:B------:R0:W-:Y:S03]  /*b230*/  STL [R1+0x198], R4 ;  /* 0x0001980401007387 */ /* 0x0001e60000100800 */
[----:B0-----:R-:W-:-:S04]  /*b240*/  @P4 LOP3.LUT R4, R5, R4, RZ, 0x3c, !PT ;  /* 0x0000000405044212 */ /* 0x001fc800078e3cff */
[----:B------:R-:W-:Y:S01]  /*b250*/  @P4 LOP3.LUT R5, R5, R4, RZ, 0x3c, !PT ;  /* 0x0000000405054212 */ /* 0x000fe200078e3cff */
[----:B------:R0:W-:Y:S04]  /*b260*/  STL [R1+0x1a0], R184 ;  /* 0x0001a0b801007387 */ /* 0x0001e80000100800 */
[----:B------:R1:W5:Y:S01]  /*b270*/  @P4 LDG.E.U16 R56, desc[UR20][R4.64] ;  /* 0x0000001404384981 */ /* 0x000362000c1e1500 */
[-C--:B------:R-:W-:Y:S02]  /*b280*/  IADD3 R187, P6, PT, R187, R105.reuse, RZ ;  /* 0x00000069bbbb7210 */ /* 0x080fe40007fde0ff */
[----:B------:R-:W-:Y:S01]  /*b290*/  IADD3 R107, P5, PT, R107, R105, RZ ;  /* 0x000000696b6b7210 */ /* 0x000fe20007fbe0ff */
[----:B-1----:R-:W-:Y:S02]  /*b2a0*/  @P2 IMAD.MOV.U32 R4, RZ, RZ, R108 ;  /* 0x000000ffff042224 */ /* 0x002fe400078e006c */
[----:B------:R-:W-:Y:S01]  /*b2b0*/  @P2 IMAD.MOV.U32 R5, RZ, RZ, R184 ;  /* 0x000000ffff052224 */ /* 0x000fe200078e00b8 */
[----:B------:R-:W2:Y:S04]  /*b2c0*/  LDL.LU R108, [R1+0x1b8] ;  /* 0x0001b800016c7983 */ /* 0x000ea80000300800 */
[----:B0-----:R-:W3:Y:S04]  /*b2d0*/  LDL.LU R184, [R1+0x1c4] ;  /* 0x0001c40001b87983 */ /* 0x001ee80000300800 */
[----:B------:R0:W5:Y:S04]  /*b2e0*/  @P2 LDG.E.U16 R55, desc[UR20][R4.64] ;  /* 0x0000001404372981 */ /* 0x000168000c1e1500 */
[----:B------:R1:W-:Y:S04]  /*b2f0*/  STL [R1+0x1ac], R186 ;  /* 0x0001acba01007387 */ /* 0x0003e80000100800 */
[----:B------:R4:W-:Y:S01]  /*b300*/  STL [R1+0x1a8], R189 ;  /* 0x0001a8bd01007387 */ /* 0x0009e20000100800 */
[----:B0-----:R-:W-:-:S02]  /*b310*/  @P3 IMAD.MOV.U32 R4, RZ, RZ, R186 ;  /* 0x000000ffff043224 */ /* 0x001fc400078e00ba */
[----:B------:R-:W-:Y:S01]  /*b320*/  @P3 IMAD.MOV.U32 R5, RZ, RZ, R189 ;  /* 0x000000ffff053224 */ /* 0x000fe200078e00bd */
[----:B-1----:R-:W3:Y:S04]  /*b330*/  LDL.LU R186, [R1+0x1cc] ;  /* 0x0001cc0001ba7983 */ /* 0x002ee80000300800 */
[----:B------:R0:W-:Y:S04]  /*b340*/  STL [R1+0x1b4], R187 ;  /* 0x0001b4bb01007387 */ /* 0x0001e80000100800 */
[----:B----4-:R-:W4:Y:S04]  /*b350*/  LDL.LU R189, [R1+0x1d4] ;  /* 0x0001d40001bd7983 */ /* 0x010f280000300800 */
[----:B------:R-:W-:Y:S04]  /*b360*/  STL [R1+0x1bc], R107 ;  /* 0x0001bc6b01007387 */ /* 0x000fe80000100800 */
[----:B------:R1:W5:Y:S04]  /*b370*/  @P3 LDG.E.U16 R152, desc[UR20][R4.64] ;  /* 0x0000001404983981 */ /* 0x000368000c1e1500 */
[----:B------:R-:W4:Y:S01]  /*b380*/  LDL.LU R5, [R1+0x1b0] ;  /* 0x0001b00001057983 */ /* 0x000f220000300800 */
[----:B------:R-:W-:-:S02]  /*b390*/  ISETP.GT.AND P4, PT, R149, 0x68, PT ;  /* 0x000000689500780c */ /* 0x000fc40003f84270 */
[----:B------:R-:W-:Y:S02]  /*b3a0*/  ISETP.GT.AND P2, PT, R149, 0x69, PT ;  /* 0x000000699500780c */ /* 0x000fe40003f44270 */
[----:B------:R-:W-:Y:S02]  /*b3b0*/  PRMT R153, RZ, 0x7610, R153 ;  /* 0x00007610ff997816 */ /* 0x000fe40000000099 */
[----:B------:R-:W-:-:S07]  /*b3c0*/  PRMT R154, RZ, 0x7610, R154 ;  /* 0x00007610ff9a7816 */ /* 0x000fce000000009a */
[----:B-1----:R-:W-:Y:S02]  /*b3d0*/  @P4 IMAD.MOV.U32 R4, RZ, RZ, R187 ;  /* 0x000000ffff044224 */ /* 0x002fe400078e00bb */
[--C-:B--2---:R-:W-:Y:S01]  /*b3e0*/  IMAD.X R108, R108, 0x1, R106.reuse, P5 ;  /* 0x000000016c6c7824 */ /* 0x104fe200028e066a */
[----:B---3--:R-:W-:Y:S01]  /*b3f0*/  IADD3 R184, P5, PT, R184, R105, RZ ;  /* 0x00000069b8b87210 */ /* 0x008fe20007fbe0ff */
[----:B----4-:R-:W-:-:S05]  /*b400*/  IMAD.X R5, R5, 0x1, R106, P6 ;  /* 0x0000000105057824 */ /* 0x010fca00030e066a */
[----:B------:R1:W-:Y:S04]  /*b410*/  STL [R1+0x1b0], R5 ;  /* 0x0001b00501007387 */ /* 0x0003e80000100800 */
[----:B------:R2:W5:Y:S04]  /*b420*/  @P4 LDG.E.U16 R153, desc[UR20][R4.64] ;  /* 0x0000001404994981 */ /* 0x000568000c1e1500 */
[----:B------:R3:W-:Y:S04]  /*b430*/  STL [R1+0x1b8], R108 ;  /* 0x0001b86c01007387 */ /* 0x0007e80000100800 */
[----:B0-----:R-:W4:Y:S01]  /*b440*/  LDL.LU R187, [R1+0x1d0] ;  /* 0x0001d00001bb7983 */ /* 0x001f220000300800 */
[----:B--2---:R-:W-:-:S02]  /*b450*/  @P2 IMAD.MOV.U32 R4, RZ, RZ, R107 ;  /* 0x000000ffff042224 */ /* 0x004fc400078e006b */
[----:B-1----:R-:W-:Y:S02]  /*b460*/  @P2 IMAD.MOV.U32 R5, RZ, RZ, R108 ;  /* 0x000000ffff052224 */ /* 0x002fe400078e006c */
[----:B---3--:R-:W2:Y:S04]  /*b470*/  LDL.LU R108, [R1+0x1dc] ;  /* 0x0001dc00016c7983 */ /* 0x008ea80000300800 */
[----:B------:R-:W3:Y:S04]  /*b480*/  LDL.LU R107, [R1+0x1e4] ;  /* 0x0001e400016b7983 */ /* 0x000ee80000300800 */
[----:B------:R0:W5:Y:S04]  /*b490*/  @P2 LDG.E.U16 R154, desc[UR20][R4.64] ;  /* 0x00000014049a2981 */ /* 0x000168000c1e1500 */
[----:B------:R1:W-:Y:S01]  /*b4a0*/  STL [R1+0x1c4], R184 ;  /* 0x0001c4b801007387 */ /* 0x0003e20000100800 */
[----:B0-----:R-:W-:-:S03]  /*b4b0*/  IMAD.MOV.U32 R5, RZ, RZ, R184 ;  /* 0x000000ffff057224 */ /* 0x001fc600078e00b8 */
[----:B-1----:R-:W2:Y:S04]  /*b4c0*/  LDL.LU R184, [R1+0x28c] ;  /* 0x00028c0001b87983 */ /* 0x002ea80000300800 */
[----:B------:R-:W2:Y:S01]  /*b4d0*/  LDL.LU R4, [R1+0x1c0] ;  /* 0x0001c00001047983 */ /* 0x000ea20000300800 */
[----:B------:R-:W-:Y:S02]  /*b4e0*/  ISETP.GT.AND P3, PT, R149, 0x6a, PT ;  /* 0x0000006a9500780c */ /* 0x000fe40003f64270 */
[----:B------:R-:W-:Y:S02]  /*b4f0*/  PRMT R157, RZ, 0x7610, R157 ;  /* 0x00007610ff9d7816 */ /* 0x000fe4000000009d */
[----:B------:R-:W-:Y:S01]  /*b500*/  IADD3 R186, P6, PT, R186, R105, RZ ;  /* 0x00000069baba7210 */ /* 0x000fe20007fde0ff */
[----:B--2---:R-:W-:-:S08]  /*b510*/  IMAD.X R4, R4, 0x1, R106, P5 ;  /* 0x0000000104047824 */ /* 0x004fd000028e066a */
[-C--:B------:R-:W-:Y:S01]  /*b520*/  @P3 LOP3.LUT R5, R5, R4.reuse, RZ, 0x3c, !PT ;  /* 0x0000000405053212 */ /* 0x080fe200078e3cff */
[----:B------:R0:W-:Y:S03]  /*b530*/  STL [R1+0x1c0], R4 ;  /* 0x0001c00401007387 */ /* 0x0001e60000100800 */
[----:B0-----:R-:W-:-:S04]  /*b540*/  @P3 LOP3.LUT R4, R5, R4, RZ, 0x3c, !PT ;  /* 0x0000000405043212 */ /* 0x001fc800078e3cff */
[----:B------:R-:W-:Y:S01]  /*b550*/  @P3 LOP3.LUT R5, R5, R4, RZ, 0x3c, !PT ;  /* 0x0000000405053212 */ /* 0x000fe200078e3cff */
[----:B------:R0:W-:Y:S04]  /*b560*/  STL [R1+0x1cc], R186 ;  /* 0x0001ccba01007387 */ /* 0x0001e80000100800 */
[----:B------:R1:W5:Y:S02]  /*b570*/  @P3 LDG.E.U16 R157, desc[UR20][R4.64] ;  /* 0x00000014049d3981 */ /* 0x000364000c1e1500 */
[----:B-1----:R-:W-:Y:S02]  /*b580*/  IMAD.MOV.U32 R5, RZ, RZ, R186 ;  /* 0x000000ffff057224 */ /* 0x002fe400078e00ba */
[----:B0-----:R-:W2:Y:S04]  /*b590*/  LDL.LU R186, [R1+0x288] ;  /* 0x0002880001ba7983 */ /* 0x001ea80000300800 */
[----:B------:R-:W2:Y:S01]  /*b5a0*/  LDL.LU R4, [R1+0x1c8] ;  /* 0x0001c80001047983 */ /* 0x000ea20000300800 */
[----:B------:R-:W-:-:S02]  /*b5b0*/  ISETP.GT.AND P4, PT, R149, 0x6b, PT ;  /* 0x0000006b9500780c */ /* 0x000fc40003f84270 */
[----:B------:R-:W-:-:S05]  /*b5c0*/  IADD3 R189, P5, PT, R189, R105, RZ ;  /* 0x00000069bdbd7210 */ /* 0x000fca0007fbe0ff */
[----:B------:R-:W-:Y:S01]  /*b5d0*/  STL [R1+0x1d4], R189 ;  /* 0x0001d4bd01007387 */ /* 0x000fe20000100800 */
[----:B------:R-:W-:Y:S02]  /*b5e0*/  ISETP.GT.AND P2, PT, R149, 0x6c, PT ;  /* 0x0000006c9500780c */ /* 0x000fe40003f44270 */
[----:B------:R-:W-:Y:S01]  /*b5f0*/  PRMT R159, RZ, 0x7610, R159 ;  /* 0x00007610ff9f7816 */ /* 0x000fe2000000009f */
[----:B----4-:R-:W-:Y:S01]  /*b600*/  IMAD.X R187, R187, 0x1, R106, P5 ;  /* 0x00000001bbbb7824 */ /* 0x010fe200028e066a */
[----:B------:R-:W-:Y:S01]  /*b610*/  PRMT R158, RZ, 0x7610, R158 ;  /* 0x00007610ff9e7816 */ /* 0x000fe2000000009e */
[----:B--2---:R-:W-:-:S05]  /*b620*/  IMAD.X R4, R4, 0x1, R106, P6 ;  /* 0x0000000104047824 */ /* 0x004fca00030e066a */
[-C--:B------:R-:W-:Y:S01]  /*b630*/  @P4 LOP3.LUT R5, R5, R4.reuse, RZ, 0x3c, !PT ;  /* 0x0000000405054212 */ /* 0x080fe200078e3cff */
[----:B------:R0:W-:Y:S03]  /*b640*/  STL [R1+0x1c8], R4 ;  /* 0x0001c80401007387 */ /* 0x0001e60000100800 */
[----:B0-----:R-:W-:-:S04]  /*b650*/  @P4 LOP3.LUT R4, R5, R4, RZ, 0x3c, !PT ;  /* 0x0000000405044212 */ /* 0x001fc800078e3cff */
[----:B------:R-:W-:-:S05]  /*b660*/  @P4 LOP3.LUT R5, R5, R4, RZ, 0x3c, !PT ;  /* 0x0000000405054212 */ /* 0x000fca00078e3cff */
[----:B------:R0:W5:Y:S02]  /*b670*/  @P4 LDG.E.U16 R159, desc[UR20][R4.64] ;  /* 0x00000014049f4981 */ /* 0x000164000c1e1500 */
[----:B0-----:R-:W-:Y:S02]  /*b680*/  IMAD.MOV.U32 R4, RZ, RZ, R187 ;  /* 0x000000ffff047224 */ /* 0x001fe400078e00bb */
[----:B------:R-:W-:-:S05]  /*b690*/  IMAD.MOV.U32 R5, RZ, RZ, R189 ;  /* 0x000000ffff057224 */ /* 0x000fca00078e00bd */
[----:B------:R-:W-:-:S04]  /*b6a0*/  @P2 LOP3.LUT R5, R5, R4, RZ, 0x3c, !PT ;  /* 0x0000000405052212 */ /* 0x000fc800078e3cff */
[C---:B------:R-:W-:Y:S02]  /*b6b0*/  @P2 LOP3.LUT R4, R5.reuse, R4, RZ, 0x3c, !PT ;  /* 0x0000000405042212 */ /* 0x040fe400078e3cff */
[----:B------:R-:W-:Y:S02]  /*b6c0*/  IADD3 R108, P4, PT, R108, R105, RZ ;  /* 0x000000696c6c7210 */ /* 0x000fe40007f9e0ff */
[----:B------:R-:W-:Y:S01]  /*b6d0*/  @P2 LOP3.LUT R5, R5, R4, RZ, 0x3c, !PT ;  /* 0x0000000405052212 */ /* 0x000fe200078e3cff */
[----:B------:R0:W-:Y:S04]  /*b6e0*/  STL [R1+0x1d0], R187 ;  /* 0x0001d0bb01007387 */ /* 0x0001e80000100800 */
[----:B------:R1:W5:Y:S04]  /*b6f0*/  @P2 LDG.E.U16 R158, desc[UR20][R4.64] ;  /* 0x00000014049e2981 */ /* 0x000368000c1e1500 */
[----:B0-----:R-:W2:Y:S04]  /*b700*/  LDL.LU R187, [R1+0x284] ;  /* 0x0002840001bb7983 */ /* 0x001ea80000300800 */
[----:B------:R-:W4:Y:S01]  /*b710*/  LDL.LU R189, [R1+0x280] ;  /* 0x0002800001bd7983 */ /* 0x000f220000300800 */
[----:B-1----:R-:W-:-:S03]  /*b720*/  IMAD.MOV.U32 R5, RZ, RZ, R108 ;  /* 0x000000ffff057224 */ /* 0x002fc600078e006c */
[----:B------:R0:W-:Y:S04]  /*b730*/  STL [R1+0x1dc], R108 ;  /* 0x0001dc6c01007387 */ /* 0x0001e80000100800 */
[----:B0-----:R-:W5:Y:S04]  /*b740*/  LDL.LU R108, [R1+0x27c] ;  /* 0x00027c00016c7983 */ /* 0x001f680000300800 */
[----:B------:R-:W2:Y:S01]  /*b750*/  LDL.LU R4, [R1+0x1d8] ;  /* 0x0001d80001047983 */ /* 0x000ea20000300800 */
[----:B------:R-:W-:Y:S02]  /*b760*/  ISETP.GT.AND P3, PT, R149, 0x6d, PT ;  /* 0x0000006d9500780c */ /* 0x000fe40003f64270 */
[----:B------:R-:W-:Y:S01]  /*b770*/  PRMT R162, RZ, 0x7610, R162 ;  /* 0x00007610ffa27816 */ /* 0x000fe200000000a2 */
[----:B--2---:R-:W-:-:S10]  /*b780*/  IMAD.X R4, R4, 0x1, R106, P4 ;  /* 0x0000000104047824 */ /* 0x004fd400020e066a */
[-C--:B------:R-:W-:Y:S01]  /*b790*/  @P3 LOP3.LUT R5, R5, R4.reuse, RZ, 0x3c, !PT ;  /* 0x0000000405053212 */ /* 0x080fe200078e3cff */
[----:B------:R0:W-:Y:S03]  /*b7a0*/  STL [R1+0x1d8], R4 ;  /* 0x0001d80401007387 */ /* 0x0001e60000100800 */
[----:B0-----:R-:W-:-:S04]  /*b7b0*/  @P3 LOP3.LUT R4, R5, R4, RZ, 0x3c, !PT ;  /* 0x0000000405043212 */ /* 0x001fc800078e3cff */
[----:B------:R-:W-:-:S05]  /*b7c0*/  @P3 LOP3.LUT R5, R5, R4, RZ, 0x3c, !PT ;  /* 0x0000000405053212 */ /* 0x000fca00078e3cff */
[----:B------:R0:W5:Y:S04]  /*b7d0*/  @P3 LDG.E.U16 R162, desc[UR20][R4.64] ;  /* 0x0000001404a23981 */ /* 0x000168000c1e1500 */
[----:B------:R-:W2:Y:S01]  /*b7e0*/  LDL.LU R5, [R1+0x1e0] ;  /* 0x0001e00001057983 */ /* 0x000ea20000300800 */
[----:B------:R-:W-:Y:S02]  /*b7f0*/  ISETP.GT.AND P5, PT, R149, 0x6e, PT ;  /* 0x0000006e9500780c */ /* 0x000fe40003fa4270 */
[----:B---3--:R-:W-:Y:S02]  /*b800*/  IADD3 R107, P2, PT, R107, R105, RZ ;  /* 0x000000696b6b7210 */ /* 0x008fe40007f5e0ff */
[----:B------:R-:W-:-:S03]  /*b810*/  PRMT R163, RZ, 0x7610, R163 ;  /* 0x00007610ffa37816 */ /* 0x000fc600000000a3 */
[----:B------:R1:W-:Y:S06]  /*b820*/  STL [R1+0x1e4], R107 ;  /* 0x0001e46b01007387 */ /* 0x0003ec0000100800 */
[----:B0-----:R-:W-:Y:S02]  /*b830*/  @P5 IMAD.MOV.U32 R4, RZ, RZ, R107 ;  /* 0x000000ffff045224 */ /* 0x001fe400078e006b */
[----:B--2---:R-:W-:-:S05]  /*b840*/  IMAD.X R5, R5, 0x1, R106, P2 ;  /* 0x0000000105057824 */ /* 0x004fca00010e066a */
[----:B------:R0:W-:Y:S04]  /*b850*/  STL [R1+0x1e0], R5 ;  /* 0x0001e00501007387 */ /* 0x0001e80000100800 */
[----:B-1----:R-:W5:Y:S04]  /*b860*/  LDL.LU R107, [R1+0x278] ;  /* 0x00027800016b7983 */ /* 0x002f680000300800 */
[----:B------:R1:W5:Y:S04]  /*b870*/  @P5 LDG.E.U16 R163, desc[UR20][R4.64] ;  /* 0x0000001404a35981 */ /* 0x000368000c1e1500 */
[----:B------:R-:W2:Y:S04]  /*b880*/  LDL.LU R4, [R1+0x1e8] ;  /* 0x0001e80001047983 */ /* 0x000ea80000300800 */
[----:B0-----:R-:W1:Y:S01]  /*b890*/  LDL.LU R5, [R1+0x1ec] ;  /* 0x0001ec0001057983 */ /* 0x001e620000300800 */
[----:B------:R-:W-:-:S02]  /*b8a0*/  ISETP.GT.AND P3, PT, R149, 0x6f, PT ;  /* 0x0000006f9500780c */ /* 0x000fc40003f64270 */
[----:B------:R-:W-:Y:S02]  /*b8b0*/  PRMT R165, RZ, 0x7610, R165 ;  /* 0x00007610ffa57816 */ /* 0x000fe400000000a5 */
[----:B-1----:R-:W-:-:S05]  /*b8c0*/  IADD3 R5, P2, PT, R5, R105, RZ ;  /* 0x0000006905057210 */ /* 0x002fca0007f5e0ff */
[----:B--2---:R-:W-:Y:S01]  /*b8d0*/  IMAD.X R4, R4, 0x1, R106, P2 ;  /* 0x0000000104047824 */ /* 0x004fe200010e066a */
[----:B------:R0:W-:Y:S04]  /*b8e0*/  STL [R1+0x1ec], R5 ;  /* 0x0001ec0501007387 */ /* 0x0001e80000100800 */
[----:B------:R1:W-:Y:S01]  /*b8f0*/  STL [R1+0x1e8], R4 ;  /* 0x0001e80401007387 */ /* 0x0003e20000100800 */
[----:B0-----:R-:W-:-:S04]  /*b900*/  @P3 LOP3.LUT R5, R5, R4, RZ, 0x3c, !PT ;  /* 0x0000000405053212 */ /* 0x001fc800078e3cff */
[----:B-1----:R-:W-:-:S04]  /*b910*/  @P3 LOP3.LUT R4, R5, R4, RZ, 0x3c, !PT ;  /* 0x0000000405043212 */ /* 0x002fc800078e3cff */
[----:B------:R-:W-:-:S05]  /*b920*/  @P3 LOP3.LUT R5, R5, R4, RZ, 0x3c, !PT ;  /* 0x0000000405053212 */ /* 0x000fca00078e3cff */
[----:B------:R0:W5:Y:S04]  /*b930*/  @P3 LDG.E.U16 R165, desc[UR20][R4.64] ;  /* 0x0000001404a53981 */ /* 0x000168000c1e1500 */
[----:B------:R-:W2:Y:S04]  /*b940*/  LDL.LU R4, [R1+0x1f0] ;  /* 0x0001f00001047983 */ /* 0x000ea80000300800 */
[----:B------:R-:W0:Y:S01]  /*b950*/  LDL.LU R5, [R1+0x1f4] ;  /* 0x0001f40001057983 */ /* 0x000e220000300800 */
[----:B------:R-:W-:Y:S02]  /*b960*/  ISETP.GT.AND P3, PT, R149, 0x70, PT ;  /* 0x000000709500780c */ /* 0x000fe40003f64270 */
[----:B------:R-:W-:-:S02]  /*b970*/  PRMT R166, RZ, 0x7610, R166 ;  /* 0x00007610ffa67816 */ /* 0x000fc400000000a6 */
[----:B0-----:R-:W-:-:S05]  /*b980*/  IADD3 R5, P2, PT, R5, R105, RZ ;  /* 0x0000006905057210 */ /* 0x001fca0007f5e0ff */
        /* <DEDUP_REMOVED lines=177> */
[----:B------:R-:W-:Y:S01]  /*c4a0*/  ISETP.GT.AND P3, PT, R149, 0x7f, PT ;  /* 0x0000007f9500780c */ /* 0x000fe20003f64270 */
[----:B------:R-:W-:Y:S01]  /*c4b0*/  USHF.L.U32 UR10, UR14, 0x1f, URZ ;  /* 0x0000001f0e0a7899 */ /* 0x000fe200080006ff */
[----:B----4-:R-:W-:-:S02]  /*c4c0*/  PRMT R189, RZ, 0x7610, R189 ;  /* 0x00007610ffbd7816 */ /* 0x010fc400000000bd */
[----:B0-----:R-:W-:-:S05]  /*c4d0*/  IADD3 R5, P2, PT, R5, R105, RZ ;  /* 0x0000006905057210 */ /* 0x001fca0007f5e0ff */
[----:B--2---:R-:W-:Y:S01]  /*c4e0*/  IMAD.X R4, R4, 0x1, R106, P2 ;  /* 0x0000000104047824 */ /* 0x004fe200010e066a */
[----:B------:R0:W-:Y:S04]  /*c4f0*/  STL [R1+0x26c], R5 ;  /* 0x00026c0501007387 */ /* 0x0001e80000100800 */
[----:B------:R1:W-:Y:S01]  /*c500*/  STL [R1+0x268], R4 ;  /* 0x0002680401007387 */ /* 0x0003e20000100800 */
[----:B0-----:R-:W-:-:S04]  /*c510*/  @P3 LOP3.LUT R5, R5, R4, RZ, 0x3c, !PT ;  /* 0x0000000405053212 */ /* 0x001fc800078e3cff */
[----:B-1----:R-:W-:-:S04]  /*c520*/  @P3 LOP3.LUT R4, R5, R4, RZ, 0x3c, !PT ;  /* 0x0000000405043212 */ /* 0x002fc800078e3cff */
[----:B------:R-:W-:-:S05]  /*c530*/  @P3 LOP3.LUT R5, R5, R4, RZ, 0x3c, !PT ;  /* 0x0000000405053212 */ /* 0x000fca00078e3cff */
[----:B------:R0:W5:Y:S02]  /*c540*/  @P3 LDG.E.U16 R189, desc[UR20][R4.64] ;  /* 0x0000001404bd3981 */ /* 0x000164000c1e1500 */
[----:B0-----:R-:W-:-:S04]  /*c550*/  IMAD.U32 R5, RZ, RZ, UR10 ;  /* 0x0000000aff057e24 */ /* 0x001fc8000f8e00ff */
[----:B------:R-:W0:Y:S01]  /*c560*/  SYNCS.PHASECHK.TRANS64.TRYWAIT P3, [UR7], R5 ;  /* 0x00000005ff0075a7 */ /* 0x000e220008061107 */
[----:B------:R-:W1:Y:S02]  /*c570*/  S2R R4, SR_TID.X ;  /* 0x0000000000047919 */ /* 0x000e640000002100 */
[----:B-1----:R-:W-:-:S04]  /*c580*/  LOP3.LUT R4, R4, 0x7f, RZ, 0xc0, !PT ;  /* 0x0000007f04047812 */ /* 0x002fc800078ec0ff */
[----:B------:R-:W-:Y:S02]  /*c590*/  ISETP.GE.AND P2, PT, R4, R149, PT ;  /* 0x000000950400720c */ /* 0x000fe40003f46270 */
[----:B------:R-:W-:Y:S01]  /*c5a0*/  PRMT R4, R150, 0x5410, R151 ;  /* 0x0000541096047816 */ /* 0x000fe20000000097 */
[----:B0-----:R-:W-:Y:S10]  /*c5b0*/  @!P3 BRA `(.L_x_9) ;  /* 0x0000001800d8b947 */ /* 0x001ff40003800000 */
.L_x_17:
[----:B------:R-:W2:Y:S01]  /*c5c0*/  LDL.LU R151, [R1+0x150] ;  /* 0x0001500001977983 */ /* 0x000ea20000300800 */
[----:B-----5:R-:W-:-:S03]  /*c5d0*/  PRMT R5, R148, 0x5410, R147 ;  /* 0x0000541094057816 */ /* 0x020fc60000000093 */
[----:B------:R-:W3:Y:S01]  /*c5e0*/  LDL.LU R150, [R1+0x158] ;  /* 0x0001580001967983 */ /* 0x000ee20000300800 */
[----:B------:R-:W-:-:S03]  /*c5f0*/  PRMT R6, R146, 0x5410, R6 ;  /* 0x0000541092067816 */ /* 0x000fc60000000006 */
[----:B------:R-:W4:Y:S01]  /*c600*/  LDL.LU R149, [R1+0x160] ;  /* 0x0001600001957983 */ /* 0x000f220000300800 */
[----:B------:R-:W-:-:S03]  /*c610*/  PRMT R7, R7, 0x5410, R145 ;  /* 0x0000541007077816 */ /* 0x000fc60000000091 */
[----:B------:R-:W2:Y:S01]  /*c620*/  LDL.LU R148, [R1+0x148] ;  /* 0x0001480001947983 */ /* 0x000ea20000300800 */
        /* <DEDUP_REMOVED lines=11> */
[----:B------:R-:W2:Y:S04]  /*c6e0*/  LDL.LU R142, [R1+0x134] ;  /* 0x00013400018e7983 */ /* 0x000ea80000300800 */
[----:B------:R-:W2:Y:S04]  /*c6f0*/  LDL.LU R141, [R1+0x130] ;  /* 0x00013000018d7983 */ /* 0x000ea80000300800 */
[----:B------:R-:W3:Y:S04]  /*c700*/  LDL.LU R140, [R1+0x12c] ;  /* 0x00012c00018c7983 */ /* 0x000ee80000300800 */
[----:B------:R-:W4:Y:S01]  /*c710*/  LDL.LU R139, [R1+0x128] ;  /* 0x00012800018b7983 */ /* 0x000f220000300800 */
[----:B------:R-:W-:-:S03]  /*c720*/  PRMT R14, R138, 0x5410, R14 ;  /* 0x000054108a0e7816 */ /* 0x000fc6000000000e */
[----:B------:R-:W4:Y:S01]  /*c730*/  LDL.LU R138, [R1+0x124] ;  /* 0x00012400018a7983 */ /* 0x000f220000300800 */
        /* <DEDUP_REMOVED lines=53> */
[----:B------:R-:W-:-:S02]  /*ca90*/  PRMT R110, RZ, 0x7610, R110 ;  /* 0x00007610ff6e7816 */ /* 0x000fc4000000006e */
[----:B------:R0:W-:Y:S01]  /*caa0*/  STTM.x64 tmem[UR9], R4 ;  /* 0x00000004000079ed */ /* 0x0001e20008340009 */
[----:B------:R-:W1:Y:S01]  /*cab0*/  FENCE.VIEW.ASYNC.T ;  /* 0x00000000000073c6 */ /* 0x000e620000000200 */
[----:B------:R-:W-:Y:S02]  /*cac0*/  PRMT R111, RZ, 0x7610, R111 ;  /* 0x00007610ff6f7816 */ /* 0x000fe4000000006f */
[-C--:B--2---:R-:W-:Y:S02]  /*cad0*/  IADD3 R141, P3, PT, R141, R107.reuse, RZ ;  /* 0x0000006b8d8d7210 */ /* 0x084fe40007f7e0ff */
[----:B------:R-:W-:-:S03]  /*cae0*/  IADD3 R143, P5, PT, R143, R107, RZ ;  /* 0x0000006b8f8f7210 */ /* 0x000fc60007fbe0ff */
[----:B---3--:R-:W-:Y:S01]  /*caf0*/  IMAD.X R140, R140, 0x1, R108, P3 ;  /* 0x000000018c8c7824 */ /* 0x008fe200018e066c */
[----:B----4-:R-:W-:-:S05]  /*cb00*/  IADD3 R139, P4, PT, R139, R107, RZ ;  /* 0x0000006b8b8b7210 */ /* 0x010fca0007f9e0ff */
[----:B------:R-:W-:Y:S01]  /*cb10*/  IMAD.X R138, R138, 0x1, R108, P4 ;  /* 0x000000018a8a7824 */ /* 0x000fe200020e066c */
[----:B------:R-:W-:Y:S01]  /*cb20*/  STL [R1+0x128], R139 ;  /* 0x0001288b01007387 */ /* 0x000fe20000100800 */
[----:B0-----:R-:W-:Y:S02]  /*cb30*/  @!P2 IMAD.MOV.U32 R4, RZ, RZ, R139 ;  /* 0x000000ffff04a224 */ /* 0x001fe400078e008b */
[----:B------:R-:W-:Y:S01]  /*cb40*/  @!P2 IMAD.MOV.U32 R5, RZ, RZ, R138 ;  /* 0x000000ffff05a224 */ /* 0x000fe200078e008a */
[----:B------:R-:W-:Y:S04]  /*cb50*/  STL [R1+0x130], R141 ;  /* 0x0001308d01007387 */ /* 0x000fe80000100800 */
[----:B------:R-:W-:Y:S04]  /*cb60*/  STL [R1+0x124], R138 ;  /* 0x0001248a01007387 */ /* 0x000fe80000100800 */
[----:B------:R-:W2:Y:S04]  /*cb70*/  LDL.LU R12, [R1+0x154] ;  /* 0x00015400010c7983 */ /* 0x000ea80000300800 */
[----:B------:R-:W3:Y:S01]  /*cb80*/  LDL.LU R13, [R1+0x15c] ;  /* 0x00015c00010d7983 */ /* 0x000ee20000300800 */
[----:B-1----:R-:W-:Y:S01]  /*cb90*/  BAR.SYNC.DEFER_BLOCKING 0x0 ;  /* 0x0000000000007b1d */ /* 0x002fe20000010000 */
[----:B------:R-:W-:Y:S01]  /*cba0*/  IMAD.X R142, R142, 0x1, R108, P5 ;  /* 0x000000018e8e7824 */ /* 0x000fe200028e066c */
[----:B------:R-:W-:-:S02]  /*cbb0*/  IADD3 R145, P4, PT, R145, R107, RZ ;  /* 0x0000006b91917210 */ /* 0x000fc40007f9e0ff */
[----:B------:R-:W-:Y:S02]  /*cbc0*/  PRMT R6, RZ, 0x7610, R6 ;  /* 0x00007610ff067816 */ /* 0x000fe40000000006 */
[----:B------:R-:W-:Y:S01]  /*cbd0*/  IADD3 R148, P3, PT, R148, R107, RZ ;  /* 0x0000006b94947210 */ /* 0x000fe20007f7e0ff */
[----:B------:R-:W-:Y:S01]  /*cbe0*/  IMAD.X R144, R144, 0x1, R108, P4 ;  /* 0x0000000190907824 */ /* 0x000fe200020e066c */
[----:B------:R-:W-:Y:S01]  /*cbf0*/  PRMT R7, RZ, 0x7610, R7 ;  /* 0x00007610ff077816 */ /* 0x000fe20000000007 */
[----:B------:R-:W-:Y:S04]  /*cc00*/  STL [R1+0x12c], R140 ;  /* 0x00012c8c01007387 */ /* 0x000fe80000100800 */
[----:B------:R0:W4:Y:S02]  /*cc10*/  @!P2 LDG.E.U16 R110, desc[UR20][R4.64] ;  /* 0x00000014046ea981 */ /* 0x000124000c1e1500 */
[----:B0-----:R-:W-:-:S02]  /*cc20*/  @!P2 IMAD.MOV.U32 R4, RZ, RZ, R141 ;  /* 0x000000ffff04a224 */ /* 0x001fc400078e008d */
[----:B------:R-:W-:-:S05]  /*cc30*/  @!P2 IMAD.MOV.U32 R5, RZ, RZ, R140 ;  /* 0x000000ffff05a224 */ /* 0x000fca00078e008c */
[----:B------:R0:W4:Y:S01]  /*cc40*/  @!P2 LDG.E.U16 R111, desc[UR20][R4.64] ;  /* 0x00000014046fa981 */ /* 0x000122000c1e1500 */
[----:B------:R-:W-:Y:S01]  /*cc50*/  IMAD.X R146, R146, 0x1, R108, P3 ;  /* 0x0000000192927824 */ /* 0x000fe200018e066c */
[-C--:B------:R-:W-:Y:S02]  /*cc60*/  IADD3 R151, P5, PT, R151, R107.reuse, RZ ;  /* 0x0000006b97977210 */ /* 0x080fe40007fbe0ff */
[----:B------:R-:W-:Y:S01]  /*cc70*/  PRMT R8, RZ, 0x7610, R8 ;  /* 0x00007610ff087816 */ /* 0x000fe20000000008 */
[----:B------:R-:W-:Y:S01]  /*cc80*/  STL [R1+0x138], R143 ;  /* 0x0001388f01007387 */ /* 0x000fe20000100800 */
[----:B0-----:R-:W-:Y:S02]  /*cc90*/  @!P2 IMAD.MOV.U32 R4, RZ, RZ, R143 ;  /* 0x000000ffff04a224 */ /* 0x001fe400078e008f */
[----:B------:R-:W-:Y:S01]  /*cca0*/  @!P2 IMAD.MOV.U32 R5, RZ, RZ, R142 ;  /* 0x000000ffff05a224 */ /* 0x000fe200078e008e */
[-C--:B------:R-:W-:Y:S01]  /*ccb0*/  IADD3 R150, P4, PT, R150, R107.reuse, RZ ;  /* 0x0000006b96967210 */ /* 0x080fe20007f9e0ff */
[----:B------:R-:W-:Y:S01]  /*ccc0*/  IMAD.X R147, R147, 0x1, R108, P5 ;  /* 0x0000000193937824 */ /* 0x000fe200028e066c */
[----:B------:R-:W-:Y:S01]  /*ccd0*/  PRMT R9, RZ, 0x7610, R9 ;  /* 0x00007610ff097816 */ /* 0x000fe20000000009 */
[----:B------:R-:W-:Y:S04]  /*cce0*/  STL [R1+0x148], R148 ;  /* 0x0001489401007387 */ /* 0x000fe80000100800 */
[----:B------:R0:W4:Y:S01]  /*ccf0*/  @!P2 LDG.E.U16 R6, desc[UR20][R4.64] ;  /* 0x000000140406a981 */ /* 0x000122000c1e1500 */
[----:B------:R-:W-:-:S02]  /*cd00*/  IADD3 R149, P3, PT, R149, R107, RZ ;  /* 0x0000006b95957210 */ /* 0x000fc40007f7e0ff */
[----:B------:R-:W-:Y:S01]  /*cd10*/  PRMT R10, RZ, 0x7610, R10 ;  /* 0x00007610ff0a7816 */ /* 0x000fe2000000000a */
[----:B------:R-:W-:Y:S01]  /*cd20*/  STL [R1+0x140], R145 ;  /* 0x0001409101007387 */ /* 0x000fe20000100800 */
[----:B------:R-:W-:-:S03]  /*cd30*/  PRMT R11, RZ, 0x7610, R11 ;  /* 0x00007610ff0b7816 */ /* 0x000fc6000000000b */
[----:B------:R-:W-:Y:S01]  /*cd40*/  STL [R1+0x134], R142 ;  /* 0x0001348e01007387 */ /* 0x000fe20000100800 */
[----:B0-----:R-:W-:Y:S02]  /*cd50*/  @!P2 IMAD.MOV.U32 R4, RZ, RZ, R145 ;  /* 0x000000ffff04a224 */ /* 0x001fe400078e0091 */
[----:B------:R-:W-:Y:S01]  /*cd60*/  @!P2 IMAD.MOV.U32 R5, RZ, RZ, R144 ;  /* 0x000000ffff05a224 */ /* 0x000fe200078e0090 */
[----:B------:R-:W-:Y:S04]  /*cd70*/  STL [R1+0x13c], R144 ;  /* 0x00013c9001007387 */ /* 0x000fe80000100800 */
[----:B------:R0:W4:Y:S02]  /*cd80*/  @!P2 LDG.E.U16 R7, desc[UR20][R4.64] ;  /* 0x000000140407a981 */ /* 0x000124000c1e1500 */
[----:B0-----:R-:W-:-:S02]  /*cd90*/  @!P2 IMAD.MOV.U32 R4, RZ, RZ, R148 ;  /* 0x000000ffff04a224 */ /* 0x001fc400078e0094 */
[----:B------:R-:W-:-:S05]  /*cda0*/  @!P2 IMAD.MOV.U32 R5, RZ, RZ, R146 ;  /* 0x000000ffff05a224 */ /* 0x000fca00078e0092 */
[----:B------:R0:W4:Y:S02]  /*cdb0*/  @!P2 LDG.E.U16 R8, desc[UR20][R4.64] ;  /* 0x000000140408a981 */ /* 0x000124000c1e1500 */
[----:B0-----:R-:W-:Y:S02]  /*cdc0*/  @!P2 IMAD.MOV.U32 R4, RZ, RZ, R151 ;  /* 0x000000ffff04a224 */ /* 0x001fe400078e0097 */
[----:B------:R-:W-:-:S05]  /*cdd0*/  @!P2 IMAD.MOV.U32 R5, RZ, RZ, R147 ;  /* 0x000000ffff05a224 */ /* 0x000fca00078e0093 */
[----:B------:R0:W4:Y:S02]  /*cde0*/  @!P2 LDG.E.U16 R9, desc[UR20][R4.64] ;  /* 0x000000140409a981 */ /* 0x000124000c1e1500 */
[----:B0-----:R-:W-:Y:S02]  /*cdf0*/  @!P2 IMAD.MOV.U32 R4, RZ, RZ, R150 ;  /* 0x000000ffff04a224 */ /* 0x001fe400078e0096 */
[----:B--2---:R-:W-:-:S04]  /*ce00*/  IMAD.X R12, R12, 0x1, R108, P4 ;  /* 0x000000010c0c7824 */ /* 0x004fc800020e066c */
[----:B------:R-:W-:Y:S02]  /*ce10*/  @!P2 IMAD.MOV.U32 R5, RZ, RZ, R12 ;  /* 0x000000ffff05a224 */ /* 0x000fe400078e000c */
[----:B---3--:R-:W-:-:S03]  /*ce20*/  IMAD.X R13, R13, 0x1, R108, P3 ;  /* 0x000000010d0d7824 */ /* 0x008fc600018e066c */
[----:B------:R0:W2:Y:S02]  /*ce30*/  @!P2 LDG.E.U16 R10, desc[UR20][R4.64] ;  /* 0x00000014040aa981 */ /* 0x0000a4000c1e1500 */
[----:B0-----:R-:W-:Y:S02]  /*ce40*/  @!P2 IMAD.MOV.U32 R4, RZ, RZ, R149 ;  /* 0x000000ffff04a224 */ /* 0x001fe400078e0095 */
[----:B------:R-:W-:-:S05]  /*ce50*/  @!P2 IMAD.MOV.U32 R5, RZ, RZ, R13 ;  /* 0x000000ffff05a224 */ /* 0x000fca00078e000d */
[----:B------:R0:W3:Y:S04]  /*ce60*/  @!P2 LDG.E.U16 R11, desc[UR20][R4.64] ;  /* 0x00000014040ba981 */ /* 0x0000e8000c1e1500 */
[----:B------:R-:W-:Y:S04]  /*ce70*/  STL [R1+0x144], R146 ;  /* 0x0001449201007387 */ /* 0x000fe80000100800 */
[----:B------:R-:W-:Y:S04]  /*ce80*/  STL [R1+0x150], R151 ;  /* 0x0001509701007387 */ /* 0x000fe80000100800 */
[----:B------:R-:W-:Y:S04]  /*ce90*/  STL [R1+0x160], R149 ;  /* 0x0001609501007387 */ /* 0x000fe80000100800 */
[----:B------:R-:W-:Y:S04]  /*cea0*/  STL [R1+0x158], R150 ;  /* 0x0001589601007387 */ /* 0x000fe80000100800 */
[----:B------:R-:W-:Y:S04]  /*ceb0*/  STL [R1+0x14c], R147 ;  /* 0x00014c9301007387 */ /* 0x000fe80000100800 */
[----:B------:R1:W-:Y:S02]  /*cec0*/  STL [R1+0x154], R12 ;  /* 0x0001540c01007387 */ /* 0x0003e40000100800 */
[----:B-1----:R-:W0:Y:S02]  /*ced0*/  S2R R12, SR_TID.X ;  /* 0x00000000000c7919 */ /* 0x002e240000002100 */
[----:B0-----:R-:W-:Y:S01]  /*cee0*/  SHF.R.S32.HI R4, RZ, 0x7, R12 ;  /* 0x00000007ff047819 */ /* 0x001fe2000001140c */
[----:B------:R-:W-:-:S03]  /*cef0*/  IMAD.SHL.U32 R5, R12, 0x2, RZ ;  /* 0x000000020c057824 */ /* 0x000fc600078e00ff */
[----:B------:R-:W-:-:S04]  /*cf00*/  SGXT R4, R4, 0x1 ;  /* 0x000000010404781a */ /* 0x000fc80000000200 */
[----:B------:R-:W-:-:S04]  /*cf10*/  LOP3.LUT R4, R4, 0x90, RZ, 0xc0, !PT ;  /* 0x0000009004047812 */ /* 0x000fc800078ec0ff */
[----:B------:R-:W-:Y:S01]  /*cf20*/  LOP3.LUT R4, R4, 0x7e, R5, 0x78, !PT ;  /* 0x0000007e04047812 */ /* 0x000fe200078e7805 */
[----:B------:R-:W-:-:S05]  /*cf30*/  IMAD.SHL.U32 R5, R12, 0x20, RZ ;  /* 0x000000200c057824 */ /* 0x000fca00078e00ff */
[----:B------:R-:W-:Y:S01]  /*cf40*/  LOP3.LUT R4, R4, 0x800, R5, 0xf8, !PT ;  /* 0x0000080004047812 */ /* 0x000fe200078ef805 */
[----:B------:R-:W-:Y:S03]  /*cf50*/  BAR.SYNC.DEFER_BLOCKING 0x0 ;  /* 0x0000000000007b1d */ /* 0x000fe60000010000 */
[C---:B------:R-:W-:Y:S02]  /*cf60*/  LOP3.LUT R5, R4.reuse, 0x20, RZ, 0x3c, !PT ;  /* 0x0000002004057812 */ /* 0x040fe400078e3cff */
[C---:B------:R-:W-:Y:S01]  /*cf70*/  LOP3.LUT R12, R4.reuse, 0x40, RZ, 0x3c, !PT ;  /* 0x00000040040c7812 */ /* 0x040fe200078e3cff */
[----:B------:R-:W-:Y:S04]  /*cf80*/  STL [R1+0x15c], R13 ;  /* 0x00015c0d01007387 */ /* 0x000fe80000100800 */
[----:B----4-:R-:W-:Y:S04]  /*cf90*/  STS.U16 [R4+UR4+0x1000], R110 ;  /* 0x0010006e04007988 */ /* 0x010fe80008000404 */
[----:B------:R0:W-:Y:S04]  /*cfa0*/  STS.U16 [R4+UR4+0x1400], R8 ;  /* 0x0014000804007988 */ /* 0x0001e80008000404 */
[----:B------:R1:W-:Y:S01]  /*cfb0*/  STS.U16 [R5+UR4+0x1100], R111 ;  /* 0x0011006f05007988 */ /* 0x0003e20008000404 */
[----:B0-----:R-:W-:-:S03]  /*cfc0*/  LOP3.LUT R4, R4, 0x60, RZ, 0x3c, !PT ;  /* 0x0000006004047812 */ /* 0x001fc600078e3cff */
[----:B------:R1:W-:Y:S04]  /*cfd0*/  STS.U16 [R5+UR4+0x1500], R9 ;  /* 0x0015000905007988 */ /* 0x0003e80008000404 */
[----:B------:R1:W-:Y:S01]  /*cfe0*/  STS.U16 [R12+UR4+0x1200], R6 ;  /* 0x001200060c007988 */ /* 0x0003e20008000404 */
[----:B------:R-:W-:-:S04]  /*cff0*/  ULEA UR7, UR13, UR4, 0x3 ;  /* 0x000000040d077291 */ /* 0x000fc8000f8e18ff */
[----:B------:R-:W-:Y:S01]  /*d000*/  UIADD3 UR7, UPT, UPT, UR7, 0x2000, URZ ;  /* 0x0000200007077890 */ /* 0x000fe2000fffe0ff */
[----:B--2---:R1:W-:Y:S04]  /*d010*/  STS.U16 [R12+UR4+0x1600], R10 ;  /* 0x0016000a0c007988 */ /* 0x0043e80008000404 */
[----:B------:R1:W-:Y:S04]  /*d020*/  STS.U16 [R4+UR4+0x1300], R7 ;  /* 0x0013000704007988 */ /* 0x0003e80008000404 */
[----:B---3--:R1:W-:Y:S01]  /*d030*/  STS.U16 [R4+UR4+0x1700], R11 ;  /* 0x0017000b04007988 */ /* 0x0083e20008000404 */
[----:B------:R0:W-:Y:S06]  /*d040*/  MEMBAR.ALL.CTA ;  /* 0x0000000000007992 */ /* 0x0001ec0000008000 */
[----:B0-----:R-:W0:Y:S02]  /*d050*/  FENCE.VIEW.ASYNC.S ;  /* 0x00000000000073c6 */ /* 0x001e240000000000 */
[----:B0-----:R-:W-:Y:S06]  /*d060*/  BAR.SYNC.DEFER_BLOCKING 0x0 ;  /* 0x0000000000007b1d */ /* 0x001fec0000010000 */
[----:B------:R-:W-:Y:S05]  /*d070*/  @P0 BRA `(.L_x_10) ;  /* 0x0000000400200947 */ /* 0x000fea0003800000 */
[----:B------:R-:W-:Y:S02]  /*d080*/  UIADD3 UR76, UPT, UPT, UR5, 0x28, URZ ;  /* 0x00000028054c7890 */ /* 0x000fe4000fffe0ff */
[----:B------:R-:W-:Y:S02]  /*d090*/  UIADD3 UR77, UPT, UPT, UR5, 0x30, URZ ;  /* 0x00000030054d7890 */ /* 0x000fe4000fffe0ff */
        /* <DEDUP_REMOVED lines=8> */
[----:B------:R-:W-:Y:S01]  /*d120*/  UMOV UR60, 0x0 ;  /* 0x00000000003c7882 */ /* 0x000fe20000000000 */
[----:B------:R-:W-:Y:S01]  /*d130*/  UMOV UR61, 0x8040490 ;  /* 0x08040490003d7882 */ /* 0x000fe20000000000 */
[----:B------:R-:W-:Y:S02]  /*d140*/  UIADD3 UR18, UPT, UPT, UR5, 0x10, URZ ;  /* 0x0000001005127890 */ /* 0x000fe4000fffe0ff */
        /* <DEDUP_REMOVED lines=29> */
[----:B0-----:R-:W-:-:S02]  /*d320*/  UIADD3 UR74, UPT, UPT, UR5, 0x10, URZ ;  /* 0x00000010054a7890 */ /* 0x001fc4000fffe0ff */
[----:B------:R1:W-:Y:S01]  /*d330*/  UTCHMMA tmem[UR17], gdesc[UR34], tmem[UR5], tmem[UR46], idesc[UR47], UPT ;  /* 0x00ff2e22110079ea */ /* 0x0003e2000b800005 */
[----:B------:R-:W-:Y:S01]  /*d340*/  UIADD3 UR75, UPT, UPT, UR5, 0x90, URZ ;  /* 0x00000090054b7890 */ /* 0x000fe2000fffe0ff */
[----:B------:R-:W-:Y:S01]  /*d350*/  UMOV UR48, 0x0 ;  /* 0x0000000000307882 */ /* 0x000fe20000000000 */
[----:B------:R-:W-:Y:S01]  /*d360*/  UMOV UR49, 0x8040490 ;  /* 0x0804049000317882 */ /* 0x000fe20000000000 */
[----:B--2---:R-:W-:Y:S01]  /*d370*/  UIADD3 UR76, UPT, UPT, UR5, 0x10, URZ ;  /* 0x00000010054c7890 */ /* 0x004fe2000fffe0ff */
[----:B------:R1:W-:Y:S01]  /*d380*/  UTCHMMA tmem[UR19], gdesc[UR36], tmem[UR18], tmem[UR48], idesc[UR49], UPT ;  /* 0x00ff3024130079ea */ /* 0x0003e2000b800012 */
[----:B---3--:R-:W-:Y:S01]  /*d390*/  UIADD3 UR77, UPT, UPT, UR5, 0x98, URZ ;  /* 0x00000098054d7890 */ /* 0x008fe2000fffe0ff */
        /* <DEDUP_REMOVED lines=13> */
[----:B----4-:R-:W-:Y:S01]  /*d470*/  UMOV UR40, UR7 ;  /* 0x0000000700287c82 */ /* 0x010fe20008000000 */
[----:B------:R-:W-:Y:S01]  /*d480*/  UMOV UR41, URZ ;  /* 0x000000ff00297c82 */ /* 0x000fe20008000000 */
[----:B------:R1:W-:Y:S01]  /*d490*/  UTCHMMA tmem[UR71], gdesc[UR28], tmem[UR70], tmem[UR56], idesc[UR57], UPT ;  /* 0x00ff381c470079ea */ /* 0x0003e2000b800046 */
[----:B------:R1:W-:Y:S01]  /*d4a0*/  UTCHMMA tmem[UR73], gdesc[UR30], tmem[UR72], tmem[UR58], idesc[UR59], UPT ;  /* 0x00ff3a1e490079ea */ /* 0x0003e2000b800048 */
[----:B------:R-:W-:Y:S01]  /*d4b0*/  UMOV UR10, UR40 ;  /* 0x00000028000a7c82 */ /* 0x000fe20008000000 */
[----:B------:R1:W-:Y:S01]  /*d4c0*/  UTCHMMA tmem[UR75], gdesc[UR32], tmem[UR74], tmem[UR60], idesc[UR61], UPT ;  /* 0x00ff3c204b0079ea */ /* 0x0003e2000b80004a */
[----:B------:R1:W-:Y:S01]  /*d4d0*/  UTCHMMA tmem[UR77], gdesc[UR34], tmem[UR76], tmem[UR62], idesc[UR63], UPT ;  /* 0x00ff3e224d0079ea */ /* 0x0003e2000b80004c */
[----:B------:R1:W-:Y:S01]  /*d4e0*/  UTCBAR [UR10], URZ ;  /* 0x000000ff0a0073e9 */ /* 0x0003e200080000ff */
[----:B------:R-:W-:Y:S01]  /*d4f0*/  NOP ;  /* 0x0000000000007918 */ /* 0x000fe20000000000 */
.L_x_10:
[----:B-1----:R-:W-:Y:S02]  /*d500*/  UIADD3 UR10, UPT, UPT, UR12, 0x7f, URZ ;  /* 0x0000007f0c0a7890 */ /* 0x002fe4000fffe0ff */
[----:B------:R-:W-:Y:S02]  /*d510*/  UIADD3 UR13, UPT, UPT, UR13, 0x1, URZ ;  /* 0x000000010d0d7890 */ /* 0x000fe4000fffe0ff */
[----:B------:R-:W-:-:S04]  /*d520*/  USHF.R.S32.HI UR14, URZ, 0x1f, UR10 ;  /* 0x0000001fff0e7899 */ /* 0x000fc8000801140a */
[----:B------:R-:W-:-:S04]  /*d530*/  ULEA.HI UR14, UR14, UR10, URZ, 0x7 ;  /* 0x0000000a0e0e7291 */ /* 0x000fc8000f8f38ff */
[----:B------:R-:W-:-:S04]  /*d540*/  USHF.R.S32.HI UR14, URZ, 0x7, UR14 ;  /* 0x00000007ff0e7899 */ /* 0x000fc8000801140e */
[----:B------:R-:W-:-:S04]  /*d550*/  UISETP.LT.AND UP1, UPT, UR14, 0x1, UPT ;  /* 0x000000010e00788c */ /* 0x000fc8000bf21270 */
[----:B------:R-:W-:Y:S02]  /*d560*/  USEL UR14, UR14, 0x1, !UP1 ;  /* 0x000000010e0e7887 */ /* 0x000fe4000c800000 */
[----:B------:R-:W-:Y:S02]  /*d570*/  UISETP.GT.AND UP1, UPT, UR13, 0x1, UPT ;  /* 0x000000010d00788c */ /* 0x000fe4000bf24270 */
[----:B------:R-:W-:Y:S02]  /*d580*/  UIADD3 UR14, UPT, UPT, UR14, -0x1, URZ ;  /* 0xffffffff0e0e7890 */ /* 0x000fe4000fffe0ff */
[----:B------:R-:W-:Y:S02]  /*d590*/  USEL UR10, URZ, 0x1, !UP1 ;  /* 0x00000001ff0a7887 */ /* 0x000fe4000c800000 */
[----:B------:R-:W-:Y:S02]  /*d5a0*/  USEL UR13, UR13, URZ, !UP1 ;  /* 0x000000ff0d0d7287 */ /* 0x000fe4000c800000 */
[----:B------:R-:W-:Y:S01]  /*d5b0*/  ISETP.NE.U32.AND P2, PT, R109, UR14, PT ;  /* 0x0000000e6d007c0c */ /* 0x000fe2000bf45070 */
[----:B------:R-:W-:-:S02]  /*d5c0*/  ULOP3.LUT UR10, UR11, UR10, URZ, 0x3c, !UPT ;  /* 0x0000000a0b0a7292 */ /* 0x000fc4000f8e3cff */
[----:B------:R-:W-:-:S05]  /*d5d0*/  UMOV UR14, UR11 ;  /* 0x0000000b000e7c82 */ /* 0x000fca0008000000 */
[----:B------:R-:W-:-:S05]  /*d5e0*/  UMOV UR11, UR10 ;  /* 0x0000000a000b7c82 */ /* 0x000fca0008000000 */
[----:B------:R-:W-:Y:S05]  /*d5f0*/  @P2 BRA `(.L_x_11) ;  /* 0xffffffa000fc2947 */ /* 0x000fea000383ffff */
.L_x_8:
[----:B------:R-:W0:Y:S01]  /*d600*/  LDCU UR8, c[0x0][0x3a0] ;  /* 0x00007400ff0877ac */ /* 0x000e220008000800 */
[----:B------:R-:W1:Y:S01]  /*d610*/  LDCU UR9, c[0x0][0x3b4] ;  /* 0x00007680ff0977ac */ /* 0x000e620008000800 */
[----:B------:R-:W2:Y:S01]  /*d620*/  LDCU.128 UR16, c[0x0][0x390] ;  /* 0x00007200ff1077ac */ /* 0x000ea20008000c00 */
[----:B0-----:R-:W-:-:S04]  /*d630*/  UIADD3 UR8, UPT, UPT, UR8, 0x7f, URZ ;  /* 0x0000007f08087890 */ /* 0x001fc8000fffe0ff */
[----:B------:R-:W-:-:S09]  /*d640*/  UISETP.GE.AND UP1, UPT, UR8, 0x80, UPT ;  /* 0x000000800800788c */ /* 0x000fd2000bf26270 */
[----:B-12---:R-:W-:Y:S05]  /*d650*/  BRA.U !UP1, `(.L_x_12) ;  /* 0x0000000109107547 */ /* 0x006fea000b800000 */
[----:B------:R-:W-:-:S06]  /*d660*/  USHF.L.U32 UR14, UR14, 0x1f, URZ ;  /* 0x0000001f0e0e7899 */ /* 0x000fcc00080006ff */
[----:B------:R-:W-:-:S04]  /*d670*/  IMAD.U32 R0, RZ, RZ, UR14 ;  /* 0x0000000eff007e24 */ /* 0x000fc8000f8e00ff */
[----:B------:R-:W0:Y:S02]  /*d680*/  SYNCS.PHASECHK.TRANS64.TRYWAIT P0, [UR7], R0 ;  /* 0x00000000ff0075a7 */ /* 0x000e240008001107 */
[----:B0-----:R-:W-:Y:S05]  /*d690*/  @!P0 BRA `(.L_x_13) ;  /* 0x0000000800ac8947 */ /* 0x001fea0003800000 */
.L_x_12:
[----:B------:R-:W2:Y:S04]  /*d6a0*/  LDL.LU R22, [R1+0x274] ;  /* 0x0002740001167983 */ /* 0x000ea80000300800 */
[----:B------:R-:W3:Y:S01]  /*d6b0*/  LDL.LU R27, [R1+0x270] ;  /* 0x00027000011b7983 */ /* 0x000ee20000300800 */
[----:B------:R-:W-:Y:S06]  /*d6c0*/  BAR.SYNC.DEFER_BLOCKING 0x0 ;  /* 0x0000000000007b1d */ /* 0x000fec0000010000 */
[----:B------:R-:W0:Y:S02]  /*d6d0*/  @!P1 SYNCS.CCTL.IV [UR4+0x2000] ;  /* 0x00200000ff0099b1 */ /* 0x000e240008000004 */
[----:B0-----:R-:W-:Y:S06]  /*d6e0*/  BAR.SYNC.DEFER_BLOCKING 0x0 ;  /* 0x0000000000007b1d */ /* 0x001fec0000010000 */
[----:B------:R-:W0:Y:S01]  /*d6f0*/  LDTM.x16 R4, tmem[UR6] ;  /* 0x00000006000479ee */ /* 0x000e220008240000 */
[----:B------:R-:W1:Y:S01]  /*d700*/  LDCU UR6, c[0x0][0x3b8] ;  /* 0x00007700ff0677ac */ /* 0x000e620008000800 */
[----:B------:R-:W4:Y:S01]  /*d710*/  @!P1 SYNCS.CCTL.IV [UR4+0x2008] ;  /* 0x00200800ff0099b1 */ /* 0x000f220008000004 */
[----:B------:R-:W-:Y:S01]  /*d720*/  NOP ;  /* 0x0000000000007918 */ /* 0x000fe20000000000 */
[----:B0-----:R-:W-:-:S02]  /*d730*/  F2FP.BF16.F32.PACK_AB R21, R5, R4 ;  /* 0x000000040515723e */ /* 0x001fc400000010ff */
[----:B------:R-:W-:Y:S02]  /*d740*/  F2FP.BF16.F32.PACK_AB R9, R9, R8 ;  /* 0x000000080909723e */ /* 0x000fe400000010ff */
[----:B------:R-:W-:Y:S02]  /*d750*/  PRMT R26, R21, 0x7632, R26 ;  /* 0x00007632151a7816 */ /* 0x000fe4000000001a */
[----:B------:R-:W-:Y:S02]  /*d760*/  F2FP.BF16.F32.PACK_AB R10, R11, R10 ;  /* 0x0000000a0b0a723e */ /* 0x000fe400000010ff */
[----:B------:R-:W-:Y:S02]  /*d770*/  F2FP.BF16.F32.PACK_AB R12, R13, R12 ;  /* 0x0000000c0d0c723e */ /* 0x000fe400000010ff */
[----:B------:R-:W-:Y:S02]  /*d780*/  F2FP.BF16.F32.PACK_AB R14, R15, R14 ;  /* 0x0000000e0f0e723e */ /* 0x000fe400000010ff */
[----:B------:R-:W-:-:S02]  /*d790*/  F2FP.BF16.F32.PACK_AB R16, R17, R16 ;  /* 0x000000101110723e */ /* 0x000fc400000010ff */
[----:B------:R-:W-:Y:S02]  /*d7a0*/  F2FP.BF16.F32.PACK_AB R18, R19, R18 ;  /* 0x000000121312723e */ /* 0x000fe400000010ff */
[C---:B--2---:R-:W-:Y:S01]  /*d7b0*/  ISETP.GE.AND P0, PT, R22.reuse, UR18, PT ;  /* 0x0000001216007c0c */ /* 0x044fe2000bf06270 */
[----:B------:R-:W-:Y:S02]  /*d7c0*/  IMAD R0, R22, UR9, RZ ;  /* 0x0000000916007c24 */ /* 0x000fe4000f8e02ff */
[C---:B---3--:R-:W-:Y:S01]  /*d7d0*/  VIADD R3, R27.reuse, 0x2 ;  /* 0x000000021b037836 */ /* 0x048fe20000000000 */
[C---:B------:R-:W-:Y:S01]  /*d7e0*/  ISETP.LT.AND P6, PT, R27.reuse, UR19, !P0 ;  /* 0x000000131b007c0c */ /* 0x040fe2000c7c1270 */
[C---:B------:R-:W-:Y:S01]  /*d7f0*/  VIADD R20, R27.reuse, 0x1 ;  /* 0x000000011b147836 */ /* 0x040fe20000000000 */
[----:B------:R-:W-:Y:S01]  /*d800*/  LEA R23, P5, R0, UR16, 0x1 ;  /* 0x0000001000177c11 */ /* 0x000fe2000f8a08ff */
[----:B------:R-:W-:Y:S01]  /*d810*/  VIADD R2, R27, 0x3 ;  /* 0x000000031b027836 */ /* 0x000fe20000000000 */
[----:B------:R-:W-:Y:S01]  /*d820*/  ISETP.LT.AND P3, PT, R3, UR19, !P0 ;  /* 0x0000001303007c0c */ /* 0x000fe2000c761270 */
[C---:B-1----:R-:W-:Y:S01]  /*d830*/  IMAD R3, R27.reuse, UR6, RZ ;  /* 0x000000061b037c24 */ /* 0x042fe2000f8e02ff */
[----:B------:R-:W-:Y:S01]  /*d840*/  ISETP.LT.AND P4, PT, R20, UR19, !P0 ;  /* 0x0000001314007c0c */ /* 0x000fe2000c781270 */
[----:B------:R-:W-:Y:S01]  /*d850*/  VIADD R5, R27, 0x4 ;  /* 0x000000041b057836 */ /* 0x000fe20000000000 */
[----:B------:R-:W-:Y:S01]  /*d860*/  ISETP.LT.AND P2, PT, R2, UR19, !P0 ;  /* 0x0000001302007c0c */ /* 0x000fe2000c741270 */
[----:B------:R-:W-:Y:S01]  /*d870*/  VIADD R20, R3, UR6 ;  /* 0x0000000603147c36 */ /* 0x000fe20008000000 */
[----:B------:R-:W-:Y:S01]  /*d880*/  LEA.HI.X.SX32 R25, R0, UR17, 0x1, P5 ;  /* 0x0000001100197c11 */ /* 0x000fe2000a8f0eff */
[----:B------:R-:W-:Y:S01]  /*d890*/  VIADD R0, R27, 0x5 ;  /* 0x000000051b007836 */ /* 0x000fe20000000000 */
[-C--:B------:R-:W-:Y:S01]  /*d8a0*/  LEA R2, P1, R3, R23.reuse, 0x1 ;  /* 0x0000001703027211 */ /* 0x080fe200078208ff */
[C---:B------:R-:W-:Y:S01]  /*d8b0*/  VIADD R24, R27.reuse, 0x6 ;  /* 0x000000061b187836 */ /* 0x040fe20000000000 */
[----:B------:R-:W-:Y:S01]  /*d8c0*/  LEA R4, P5, R20, R23, 0x1 ;  /* 0x0000001714047211 */ /* 0x000fe200078a08ff */
[----:B------:R-:W-:Y:S01]  /*d8d0*/  VIADD R13, R27, 0xe ;  /* 0x0000000e1b0d7836 */ /* 0x000fe20000000000 */
[----:B------:R-:W-:-:S02]  /*d8e0*/  LEA.HI.X.SX32 R3, R3, R25, 0x1, P1 ;  /* 0x0000001903037211 */ /* 0x000fc400008f0eff */
[----:B------:R-:W-:Y:S02]  /*d8f0*/  ISETP.LT.AND P1, PT, R5, UR19, !P0 ;  /* 0x0000001305007c0c */ /* 0x000fe4000c721270 */
[----:B------:R-:W-:Y:S01]  /*d900*/  LEA.HI.X.SX32 R5, R20, R25, 0x1, P5 ;  /* 0x0000001914057211 */ /* 0x000fe200028f0eff */
[----:B------:R0:W-:Y:S01]  /*d910*/  @P6 STG.E.U16 desc[UR20][R2.64], R21 ;  /* 0x0000001502006986 */ /* 0x0001e2000c101514 */
[----:B------:R-:W-:Y:S01]  /*d920*/  ISETP.LT.AND P5, PT, R0, UR19, !P0 ;  /* 0x0000001300007c0c */ /* 0x000fe2000c7a1270 */
[----:B------:R-:W-:Y:S02]  /*d930*/  VIADD R0, R20, UR6 ;  /* 0x0000000614007c36 */ /* 0x000fe40008000000 */
[----:B------:R1:W-:Y:S02]  /*d940*/  @P4 STG.E.U16 desc[UR20][R4.64], R26 ;  /* 0x0000001a04004986 */ /* 0x0003e4000c101514 */
[C---:B------:R-:W-:Y:S01]  /*d950*/  VIADD R22, R0.reuse, UR6 ;  /* 0x0000000600167c36 */ /* 0x040fe20008000000 */
[----:B------:R-:W-:-:S02]  /*d960*/  LEA R20, P4, R0, R23, 0x1 ;  /* 0x0000001700147211 */ /* 0x000fc400078808ff */
[----:B0-----:R-:W-:Y:S02]  /*d970*/  F2FP.BF16.F32.PACK_AB R3, R7, R6 ;  /* 0x000000060703723e */ /* 0x001fe400000010ff */
[----:B------:R-:W-:Y:S02]  /*d980*/  LEA R6, P6, R22, R23, 0x1 ;  /* 0x0000001716067211 */ /* 0x000fe400078c08ff */
[-C--:B------:R-:W-:Y:S01]  /*d990*/  LEA.HI.X.SX32 R21, R0, R25.reuse, 0x1, P4 ;  /* 0x0000001900157211 */ /* 0x080fe200020f0eff */
[C---:B------:R-:W-:Y:S01]  /*d9a0*/  VIADD R0, R27.reuse, 0x7 ;  /* 0x000000071b007836 */ /* 0x040fe20000000000 */
[----:B------:R-:W-:Y:S01]  /*d9b0*/  ISETP.LT.AND P4, PT, R24, UR19, !P0 ;  /* 0x0000001318007c0c */ /* 0x000fe2000c781270 */
[----:B-1----:R-:W-:Y:S01]  /*d9c0*/  VIADD R4, R27, 0x8 ;  /* 0x000000081b047836 */ /* 0x002fe20000000000 */
[C---:B------:R-:W-:Y:S01]  /*d9d0*/  LEA.HI.X.SX32 R7, R22.reuse, R25, 0x1, P6 ;  /* 0x0000001916077211 */ /* 0x040fe200030f0eff */
[----:B------:R-:W-:Y:S01]  /*d9e0*/  VIADD R22, R22, UR6 ;  /* 0x0000000616167c36 */ /* 0x000fe20008000000 */
[----:B------:R-:W-:Y:S01]  /*d9f0*/  PRMT R24, R3, 0x7632, R24 ;  /* 0x0000763203187816 */ /* 0x000fe20000000018 */
[----:B------:R0:W-:Y:S01]  /*da00*/  @P3 STG.E.U16 desc[UR20][R20.64], R3 ;  /* 0x0000000314003986 */ /* 0x0001e2000c101514 */
[----:B------:R-:W-:Y:S01]  /*da10*/  ISETP.LT.AND P3, PT, R0, UR19, !P0 ;  /* 0x0000001300007c0c */ /* 0x000fe2000c761270 */
[----:B------:R-:W-:-:S02]  /*da20*/  VIADD R0, R22, UR6 ;  /* 0x0000000616007c36 */ /* 0x000fc40008000000 */
[----:B------:R1:W-:Y:S01]  /*da30*/  @P2 STG.E.U16 desc[UR20][R6.64], R24 ;  /* 0x0000001806002986 */ /* 0x0003e2000c101514 */
[----:B------:R-:W-:Y:S01]  /*da40*/  LEA R2, P2, R22, R23, 0x1 ;  /* 0x0000001716027211 */ /* 0x000fe200078408ff */
[----:B------:R-:W-:Y:S02]  /*da50*/  VIADD R5, R27, 0x9 ;  /* 0x000000091b057836 */ /* 0x000fe40000000000 */
[----:B------:R-:W-:Y:S01]  /*da60*/  VIADD R8, R0, UR6 ;  /* 0x0000000600087c36 */ /* 0x000fe20008000000 */
[----:B0-----:R-:W-:Y:S02]  /*da70*/  LEA.HI.X.SX32 R3, R22, R25, 0x1, P2 ;  /* 0x0000001916037211 */ /* 0x001fe400010f0eff */
[----:B------:R-:W-:Y:S02]  /*da80*/  ISETP.LT.AND P2, PT, R4, UR19, !P0 ;  /* 0x0000001304007c0c */ /* 0x000fe4000c741270 */
[----:B------:R-:W-:Y:S01]  /*da90*/  LEA R4, P6, R0, R23, 0x1 ;  /* 0x0000001700047211 */ /* 0x000fe200078c08ff */
[----:B------:R0:W-:Y:S01]  /*daa0*/  @P1 STG.E.U16 desc[UR20][R2.64], R9 ;  /* 0x0000000902001986 */ /* 0x0001e2000c101514 */
[----:B------:R-:W-:-:S02]  /*dab0*/  ISETP.LT.AND P1, PT, R5, UR19, !P0 ;  /* 0x0000001305007c0c */ /* 0x000fc4000c721270 */
[----:B------:R-:W-:Y:S01]  /*dac0*/  LEA.HI.X.SX32 R5, R0, R25, 0x1, P6 ;  /* 0x0000001900057211 */ /* 0x000fe200030f0eff */
[----:B------:R-:W-:Y:S01]  /*dad0*/  VIADD R0, R27, 0xa ;  /* 0x0000000a1b007836 */ /* 0x000fe20000000000 */
[----:B-1----:R-:W-:-:S04]  /*dae0*/  LEA R6, P6, R8, R23, 0x1 ;  /* 0x0000001708067211 */ /* 0x002fc800078c08ff */
[C---:B------:R-:W-:Y:S01]  /*daf0*/  LEA.HI.X.SX32 R7, R8.reuse, R25, 0x1, P6 ;  /* 0x0000001908077211 */ /* 0x040fe200030f0eff */
[----:B------:R-:W-:Y:S01]  /*db00*/  VIADD R8, R8, UR6 ;  /* 0x0000000608087c36 */ /* 0x000fe20008000000 */
[----:B0-----:R-:W-:Y:S01]  /*db10*/  PRMT R3, R9, 0x7632, R3 ;  /* 0x0000763209037816 */ /* 0x001fe20000000003 */
[----:B------:R-:W-:-:S03]  /*db20*/  VIADD R9, R27, 0xc ;  /* 0x0000000c1b097836 */ /* 0x000fc60000000000 */
[----:B------:R-:W-:Y:S01]  /*db30*/  LEA R2, P6, R8, R23, 0x1 ;  /* 0x0000001708027211 */ /* 0x000fe200078c08ff */
[----:B------:R0:W-:Y:S01]  /*db40*/  @P5 STG.E.U16 desc[UR20][R4.64], R3 ;  /* 0x0000000304005986 */ /* 0x0001e2000c101514 */
[----:B------:R-:W-:Y:S01]  /*db50*/  ISETP.LT.AND P5, PT, R0, UR19, !P0 ;  /* 0x0000001300007c0c */ /* 0x000fe2000c7a1270 */
[----:B------:R-:W-:Y:S02]  /*db60*/  VIADD R0, R27, 0xb ;  /* 0x0000000b1b007836 */ /* 0x000fe40000000000 */
[----:B------:R1:W-:Y:S03]  /*db70*/  @P4 STG.E.U16 desc[UR20][R6.64], R10 ;  /* 0x0000000a06004986 */ /* 0x0003e6000c101514 */
[----:B------:R-:W-:Y:S01]  /*db80*/  ISETP.LT.AND P4, PT, R0, UR19, !P0 ;  /* 0x0000001300007c0c */ /* 0x000fe2000c781270 */
[C---:B------:R-:W-:Y:S01]  /*db90*/  VIADD R0, R8.reuse, UR6 ;  /* 0x0000000608007c36 */ /* 0x040fe20008000000 */
[----:B0-----:R-:W-:-:S03]  /*dba0*/  LEA.HI.X.SX32 R3, R8, R25, 0x1, P6 ;  /* 0x0000001908037211 */ /* 0x001fc600030f0eff */
[C---:B------:R-:W-:Y:S01]  /*dbb0*/  VIADD R8, R0.reuse, UR6 ;  /* 0x0000000600087c36 */ /* 0x040fe20008000000 */
[----:B------:R-:W-:Y:S02]  /*dbc0*/  LEA R4, P6, R0, R23, 0x1 ;  /* 0x0000001700047211 */ /* 0x000fe400078c08ff */
[----:B-1----:R-:W-:Y:S02]  /*dbd0*/  PRMT R7, R10, 0x7632, R7 ;  /* 0x000076320a077816 */ /* 0x002fe40000000007 */
[----:B------:R-:W-:Y:S01]  /*dbe0*/  LEA.HI.X.SX32 R5, R0, R25, 0x1, P6 ;  /* 0x0000001900057211 */ /* 0x000fe200030f0eff */
[C---:B------:R-:W-:Y:S01]  /*dbf0*/  VIADD R0, R8.reuse, UR6 ;  /* 0x0000000608007c36 */ /* 0x040fe20008000000 */
[----:B------:R-:W-:Y:S01]  /*dc00*/  LEA R6, P6, R8, R23, 0x1 ;  /* 0x0000001708067211 */ /* 0x000fe200078c08ff */
[----:B------:R0:W-:Y:S01]  /*dc10*/  @P3 STG.E.U16 desc[UR20][R2.64], R7 ;  /* 0x0000000702003986 */ /* 0x0001e2000c101514 */
[----:B------:R-:W-:Y:S01]  /*dc20*/  ISETP.LT.AND P3, PT, R9, UR19, !P0 ;  /* 0x0000001309007c0c */ /* 0x000fe2000c761270 */
[----:B------:R-:W-:-:S02]  /*dc30*/  VIADD R10, R0, UR6 ;  /* 0x00000006000a7c36 */ /* 0x000fc40008000000 */
[----:B------:R-:W-:Y:S01]  /*dc40*/  VIADD R9, R27, 0xd ;  /* 0x0000000d1b097836 */ /* 0x000fe20000000000 */
[----:B------:R1:W-:Y:S01]  /*dc50*/  @P2 STG.E.U16 desc[UR20][R4.64], R12 ;  /* 0x0000000c04002986 */ /* 0x0003e2000c101514 */
[----:B------:R-:W-:-:S03]  /*dc60*/  VIADD R11, R10, UR6 ;  /* 0x000000060a0b7c36 */ /* 0x000fc60008000000 */
[----:B------:R-:W-:Y:S02]  /*dc70*/  ISETP.LT.AND P2, PT, R9, UR19, !P0 ;  /* 0x0000001309007c0c */ /* 0x000fe4000c741270 */
[----:B0-----:R-:W-:Y:S02]  /*dc80*/  LEA.HI.X.SX32 R7, R8, R25, 0x1, P6 ;  /* 0x0000001908077211 */ /* 0x001fe400030f0eff */
[----:B------:R-:W-:Y:S02]  /*dc90*/  PRMT R3, R12, 0x7632, R3 ;  /* 0x000076320c037816 */ /* 0x000fe40000000003 */
[----:B------:R-:W-:-:S03]  /*dca0*/  LEA R8, P6, R0, R23, 0x1 ;  /* 0x0000001700087211 */ /* 0x000fc600078c08ff */
[----:B------:R0:W-:Y:S01]  /*dcb0*/  @P1 STG.E.U16 desc[UR20][R6.64], R3 ;  /* 0x0000000306001986 */ /* 0x0001e2000c101514 */
[----:B------:R-:W-:Y:S01]  /*dcc0*/  LEA.HI.X.SX32 R9, R0, R25, 0x1, P6 ;  /* 0x0000001900097211 */ /* 0x000fe200030f0eff */
[C---:B------:R-:W-:Y:S01]  /*dcd0*/  VIADD R0, R11.reuse, UR6 ;  /* 0x000000060b007c36 */ /* 0x040fe20008000000 */
[-C--:B------:R-:W-:Y:S02]  /*dce0*/  LEA R2, P1, R10, R23.reuse, 0x1 ;  /* 0x000000170a027211 */ /* 0x080fe400078208ff */
[C---:B-1----:R-:W-:Y:S01]  /*dcf0*/  LEA R4, P6, R11.reuse, R23, 0x1 ;  /* 0x000000170b047211 */ /* 0x042fe200078c08ff */
[----:B------:R-:W-:Y:S01]  /*dd00*/  VIADD R12, R0, UR6 ;  /* 0x00000006000c7c36 */ /* 0x000fe20008000000 */
[----:B------:R-:W-:Y:S02]  /*dd10*/  @P5 STG.E.U16 desc[UR20][R8.64], R14 ;  /* 0x0000000e08005986 */ /* 0x000fe4000c101514 */
[-C--:B------:R-:W-:Y:S02]  /*dd20*/  LEA.HI.X.SX32 R5, R11, R25.reuse, 0x1, P6 ;  /* 0x000000190b057211 */ /* 0x080fe400030f0eff */
[----:B0-----:R-:W-:Y:S01]  /*dd30*/  LEA.HI.X.SX32 R3, R10, R25, 0x1, P1 ;  /* 0x000000190a037211 */ /* 0x001fe200008f0eff */
[----:B------:R-:W-:Y:S01]  /*dd40*/  VIADD R7, R27, 0xf ;  /* 0x0000000f1b077836 */ /* 0x000fe20000000000 */
[----:B------:R-:W-:-:S02]  /*dd50*/  LEA R10, P6, R0, R23, 0x1 ;  /* 0x00000017000a7211 */ /* 0x000fc400078c08ff */
[----:B------:R-:W-:Y:S02]  /*dd60*/  ISETP.LT.AND P1, PT, R13, UR19, !P0 ;  /* 0x000000130d007c0c */ /* 0x000fe4000c721270 */
[----:B------:R-:W-:Y:S01]  /*dd70*/  LEA.HI.X.SX32 R11, R0, R25, 0x1, P6 ;  /* 0x00000019000b7211 */ /* 0x000fe200030f0eff */
[C---:B------:R-:W-:Y:S01]  /*dd80*/  VIADD R0, R12.reuse, UR6 ;  /* 0x000000060c007c36 */ /* 0x040fe20008000000 */
[C---:B------:R-:W-:Y:S02]  /*dd90*/  LEA R6, P6, R12.reuse, R23, 0x1 ;  /* 0x000000170c067211 */ /* 0x040fe400078c08ff */
[----:B------:R-:W-:Y:S02]  /*dda0*/  ISETP.LT.AND P0, PT, R7, UR19, !P0 ;  /* 0x0000001307007c0c */ /* 0x000fe4000c701270 */
[----:B------:R-:W-:Y:S02]  /*ddb0*/  LEA.HI.X.SX32 R7, R12, R25, 0x1, P6 ;  /* 0x000000190c077211 */ /* 0x000fe400030f0eff */
[----:B------:R-:W-:-:S04]  /*ddc0*/  LEA R12, P6, R0, R23, 0x1 ;  /* 0x00000017000c7211 */ /* 0x000fc800078c08ff */
[----:B------:R-:W-:Y:S02]  /*ddd0*/  LEA.HI.X.SX32 R13, R0, R25, 0x1, P6 ;  /* 0x00000019000d7211 */ /* 0x000fe400030f0eff */
[----:B------:R-:W-:-:S05]  /*dde0*/  PRMT R0, R14, 0x7632, R0 ;  /* 0x000076320e007816 */ /* 0x000fca0000000000 */
[----:B------:R0:W-:Y:S04]  /*ddf0*/  @P4 STG.E.U16 desc[UR20][R2.64], R0 ;  /* 0x0000000002004986 */ /* 0x0001e8000c101514 */
[----:B------:R1:W-:Y:S01]  /*de00*/  @P3 STG.E.U16 desc[UR20][R4.64], R16 ;  /* 0x0000001004003986 */ /* 0x0003e2000c101514 */
[----:B0-----:R-:W-:Y:S02]  /*de10*/  PRMT R3, R16, 0x7632, R3 ;  /* 0x0000763210037816 */ /* 0x001fe40000000003 */
[----:B-1----:R-:W-:-:S03]  /*de20*/  PRMT R5, R18, 0x7632, R5 ;  /* 0x0000763212057816 */ /* 0x002fc60000000005 */
[----:B------:R0:W-:Y:S04]  /*de30*/  @P2 STG.E.U16 desc[UR20][R10.64], R3 ;  /* 0x000000030a002986 */ /* 0x0001e8000c101514 */
[----:B------:R0:W-:Y:S04]  /*de40*/  @P1 STG.E.U16 desc[UR20][R6.64], R18 ;  /* 0x0000001206001986 */ /* 0x0001e8000c101514 */
[----:B------:R0:W-:Y:S01]  /*de50*/  @P0 STG.E.U16 desc[UR20][R12.64], R5 ;  /* 0x000000050c000986 */ /* 0x0001e2000c101514 */
[----:B----4-:R-:W-:Y:S06]  /*de60*/  BAR.SYNC.DEFER_BLOCKING 0x0 ;  /* 0x0000000000007b1d */ /* 0x010fec0000010000 */
[----:B------:R-:W-:Y:S05]  /*de70*/  BRA.U UP0, `(.L_x_14) ;  /* 0x0000000100a07547 */ /* 0x000fea000b800000 */
[----:B------:R-:W1:Y:S01]  /*de80*/  S2UR UR6, SR_CgaCtaId ;  /* 0x00000000000679c3 */ /* 0x000e620000008800 */
[----:B------:R-:W-:Y:S01]  /*de90*/  NOP ;  /* 0x0000000000007918 */ /* 0x000fe20000000000 */
[----:B------:R-:W-:Y:S01]  /*dea0*/  UMOV UR4, 0x50 ;  /* 0x0000005000047882 */ /* 0x000fe20000000000 */
[----:B------:R-:W-:Y:S02]  /*deb0*/  IMAD.U32 R0, RZ, RZ, UR5 ;  /* 0x00000005ff007e24 */ /* 0x000fe4000f8e00ff */
[----:B0-----:R-:W-:Y:S02]  /*dec0*/  IMAD.MOV.U32 R3, RZ, RZ, 0xff ;  /* 0x000000ffff037424 */ /* 0x001fe400078e00ff */
[----:B------:R-:W-:Y:S01]  /*ded0*/  IMAD.MOV.U32 R7, RZ, RZ, 0x1 ;  /* 0x00000001ff077424 */ /* 0x000fe200078e00ff */
[----:B------:R-:W-:-:S04]  /*dee0*/  LOP3.LUT R0, R0, 0xffff, RZ, 0xc0, !PT ;  /* 0x0000ffff00007812 */ /* 0x000fc800078ec0ff */
[----:B------:R-:W-:-:S05]  /*def0*/  SHF.R.U32.HI R0, RZ, 0x5, R0 ;  /* 0x00000005ff007819 */ /* 0x000fca0000011600 */
[----:B------:R-:W-:Y:S01]  /*df00*/  VIADD R2, R0, 0x10 ;  /* 0x0000001000027836 */ /* 0x000fe20000000000 */
[----:B------:R-:W-:Y:S01]  /*df10*/  SHF.L.U32 R0, R3, R0, RZ ;  /* 0x0000000003007219 */ /* 0x000fe200000006ff */
[----:B-1----:R-:W-:-:S03]  /*df20*/  ULEA UR6, UR6, UR4, 0x18 ;  /* 0x0000000406067291 */ /* 0x002fc6000f8ec0ff */
[----:B------:R-:W-:-:S04]  /*df30*/  SHF.L.U32 R3, R7, R2, RZ ;  /* 0x0000000207037219 */ /* 0x000fc800000006ff */
[----:B------:R-:W-:Y:S02]  /*df40*/  LOP3.LUT R0, R3, R0, RZ, 0xfc, !PT ;  /* 0x0000000003007212 */ /* 0x000fe400078efcff */
[----:B------:R-:W0:Y:S02]  /*df50*/  LDS R5, [UR6] ;  /* 0x00000006ff057984 */ /* 0x000e240008000800 */
[C---:B------:R-:W-:Y:S02]  /*df60*/  LOP3.LUT R2, R0.reuse, 0xffff, RZ, 0xc0, !PT ;  /* 0x0000ffff00027812 */ /* 0x040fe400078ec0ff */
[----:B0-----:R-:W-:-:S04]  /*df70*/  LOP3.LUT R3, R0, 0xffff, R5, 0x80, !PT ;  /* 0x0000ffff00037812 */ /* 0x001fc800078e8005 */
[----:B------:R-:W-:-:S13]  /*df80*/  ISETP.NE.AND P0, PT, R3, R2, PT ;  /* 0x000000020300720c */ /* 0x000fda0003f05270 */
[----:B------:R-:W-:Y:S05]  /*df90*/  @P0 BRA `(.L_x_15) ;  /* 0x0000000000500947 */ /* 0x000fea0003800000 */
[----:B------:R-:W-:Y:S02]  /*dfa0*/  SHF.R.U32.HI R5, RZ, 0x10, R5 ;  /* 0x00000010ff057819 */ /* 0x000fe40000011605 */
[----:B------:R-:W-:-:S04]  /*dfb0*/  SHF.R.U32.HI R2, RZ, 0x10, R0 ;  /* 0x00000010ff027819 */ /* 0x000fc80000011600 */
[----:B------:R-:W-:-:S04]  /*dfc0*/  LOP3.LUT R5, R5, R2, RZ, 0xc0, !PT ;  /* 0x0000000205057212 */ /* 0x000fc800078ec0ff */
[----:B------:R-:W-:-:S13]  /*dfd0*/  ISETP.NE.AND P0, PT, R5, R2, PT ;  /* 0x000000020500720c */ /* 0x000fda0003f05270 */
[----:B------:R-:W-:Y:S05]  /*dfe0*/  @P0 BRA `(.L_x_16) ;  /* 0x0000000000300947 */ /* 0x000fea0003800000 */
[----:B------:R-:W-:Y:S01]  /*dff0*/  R2UR UR4, R0 ;  /* 0x00000000000472ca */ /* 0x000fe200000e0000 */
[----:B------:R-:W-:Y:S01]  /*e000*/  VOTEU.ANY UR5, UPT, PT ;  /* 0x0000000000057886 */ /* 0x000fe200038e0100 */
[----:B------:R-:W0:Y:S01]  /*e010*/  S2R R0, SR_LANEID ;  /* 0x0000000000007919 */ /* 0x000e220000000000 */
[----:B------:R-:W-:-:S10]  /*e020*/  UFLO.U32 UR5, UR5 ;  /* 0x00000005000572bd */ /* 0x000fd400080e0000 */
[----:B------:R-:W-:-:S06]  /*e030*/  ULOP3.LUT UR4, URZ, UR4, URZ, 0x33, !UPT ;  /* 0x00000004ff047292 */ /* 0x000fcc000f8e33ff */
[----:B------:R-:W-:-:S04]  /*e040*/  IMAD.U32 R2, RZ, RZ, UR4 ;  /* 0x00000004ff027e24 */ /* 0x000fc8000f8e00ff */
[----:B------:R-:W1:Y:S02]  /*e050*/  REDUX UR7, R2 ;  /* 0x00000000020773c4 */ /* 0x000e640000000000 */
[----:B------:R2:W-:Y:S01]  /*e060*/  UTCATOMSWS.AND URZ, UR4 ;  /* 0x0000000400ff79e3 */ /* 0x0005e20008000000 */
[----:B0-----:R-:W-:Y:S01]  /*e070*/  ISETP.EQ.U32.AND P0, PT, R0, UR5, PT ;  /* 0x0000000500007c0c */ /* 0x001fe2000bf02070 */
[----:B-1----:R-:W-:-:S12]  /*e080*/  IMAD.U32 R0, RZ, RZ, UR7 ;  /* 0x00000007ff007e24 */ /* 0x002fd8000f8e00ff */
[----:B------:R2:W-:Y:S01]  /*e090*/  @P0 ATOMS.AND RZ, [UR6], R0 ;  /* 0x00000000ffff098c */ /* 0x0005e2000a800006 */
[----:B------:R-:W-:Y:S05]  /*e0a0*/  BRA `(.L_x_14) ;  /* 0x0000000000147947 */ /* 0x000fea0003800000 */
.L_x_16:
[----:B------:R-:W-:-:S07]  /*e0b0*/  MOV R2, 0xe0d0 ;  /* 0x0000e0d000027802 */ /* 0x000fce0000000f00 */
[----:B------:R-:W-:Y:S05]  /*e0c0*/  CALL.REL.NOINC `($__internal_0_$__cuda_sm10x_tcgen05_guardrail_trap_col_being_dealloced_not_returned_by_alloc) ;  /* 0x00000000002c7944 */ /* 0x000fea0003c00000 */
[----:B------:R-:W-:Y:S05]  /*e0d0*/  BRA `(.L_x_14) ;  /* 0x0000000000087947 */ /* 0x000fea0003800000 */
.L_x_15:
[----:B------:R-:W-:-:S07]  /*e0e0*/  MOV R2, 0xe100 ;  /* 0x0000e10000027802 */ /* 0x000fce0000000f00 */
[----:B------:R-:W-:Y:S05]  /*e0f0*/  CALL.REL.NOINC `($__internal_2_$__cuda_sm10x_tcgen05_guardrail_trap_unallocated_columns_being_dealloced) ;  /* 0x0000000000387944 */ /* 0x000fea0003c00000 */
.L_x_14:
[----:B------:R-:W-:Y:S01]  /*e100*/  NOP ;  /* 0x0000000000007918 */ /* 0x000fe20000000000 */
[----:B--2---:R-:W-:Y:S05]  /*e110*/  EXIT ;  /* 0x000000000000794d */ /* 0x004fea0003800000 */
.L_x_9:
[----:B------:R-:W0:Y:S02]  /*e120*/  SYNCS.PHASECHK.TRANS64.TRYWAIT P3, [UR7], R5 ;  /* 0x00000005ff0075a7 */ /* 0x000e240008061107 */
[----:B0-----:R-:W-:Y:S05]  /*e130*/  @!P3 BRA `(.L_x_9) ;  /* 0xfffffffc00f8b947 */ /* 0x001fea000383ffff */
[----:B------:R-:W-:Y:S05]  /*e140*/  BRA `(.L_x_17) ;  /* 0xffffffe4001c7947 */ /* 0x000fea000383ffff */
.L_x_13:
[----:B------:R-:W0:Y:S02]  /*e150*/  SYNCS.PHASECHK.TRANS64.TRYWAIT P0, [UR7], R0 ;  /* 0x00000000ff0075a7 */ /* 0x000e240008001107 */
[----:B0-----:R-:W-:Y:S05]  /*e160*/  @!P0 BRA `(.L_x_13) ;  /* 0xfffffffc00f88947 */ /* 0x001fea000383ffff */
[----:B------:R-:W-:Y:S05]  /*e170*/  BRA `(.L_x_12) ;  /* 0xfffffff400487947 */ /* 0x000fea000383ffff */
        .weak           $__internal_0_$__cuda_sm10x_tcgen05_guardrail_trap_col_being_dealloced_not_returned_by_alloc
        .type           $__internal_0_$__cuda_sm10x_tcgen05_guardrail_trap_col_being_dealloced_not_returned_by_alloc,@function
        .size           $__internal_0_$__cuda_sm10x_tcgen05_guardrail_trap_col_being_dealloced_not_returned_by_alloc,($__internal_1_$__cuda_sm10x_tcgen05_guardrail_trap_phase_invalid_during_alloc - $__internal_0_$__cuda_sm10x_tcgen05_guardrail_trap_col_being_dealloced_not_returned_by_alloc)
$__internal_0_$__cuda_sm10x_tcgen05_guardrail_trap_col_being_dealloced_not_returned_by_alloc:
[----:B------:R-:W-:Y:S05]  /*e180*/  BPT.TRAP 0x1 ;  /* 0x000000040000795c */ /* 0x000fea0000300000 */
[----:B------:R-:W-:-:S04]  /*e190*/  IMAD.MOV.U32 R3, RZ, RZ, 0x0 ;  /* 0x00000000ff037424 */ /* 0x000fc800078e00ff */
[----:B------:R-:W-:Y:S05]  /*e1a0*/  RET.REL.NODEC R2 `(matmul_kernel) ;  /* 0xffffff1c02947950 */ /* 0x000fea0003c3ffff */
        .weak           $__internal_1_$__cuda_sm10x_tcgen05_guardrail_trap_phase_invalid_during_alloc
        .type           $__internal_1_$__cuda_sm10x_tcgen05_guardrail_trap_phase_invalid_during_alloc,@function
        .size           $__internal_1_$__cuda_sm10x_tcgen05_guardrail_trap_phase_invalid_during_alloc,($__internal_2_$__cuda_sm10x_tcgen05_guardrail_trap_unallocated_columns_being_dealloced - $__internal_1_$__cuda_sm10x_tcgen05_guardrail_trap_phase_invalid_during_alloc)
$__internal_1_$__cuda_sm10x_tcgen05_guardrail_trap_phase_invalid_during_alloc:
[----:B------:R-:W-:Y:S05]  /*e1b0*/  BPT.TRAP 0x1 ;  /* 0x000000040000795c */ /* 0x000fea0000300000 */
[----:B------:R-:W-:-:S04]  /*e1c0*/  IMAD.MOV.U32 R3, RZ, RZ, 0x0 ;  /* 0x00000000ff037424 */ /* 0x000fc800078e00ff */
[----:B------:R-:W-:Y:S05]  /*e1d0*/  RET.REL.NODEC R2 `(matmul_kernel) ;  /* 0xffffff1c02887950 */ /* 0x000fea0003c3ffff */
        .weak           $__internal_2_$__cuda_sm10x_tcgen05_guardrail_trap_unallocated_columns_being_dealloced
        .type           $__internal_2_$__cuda_sm10x_tcgen05_guardrail_trap_unallocated_columns_being_dealloced,@function
        .size           $__internal_2_$__cuda_sm10x_tcgen05_guardrail_trap_unallocated_columns_being_dealloced,(.L_x_21 - $__internal_2_$__cuda_sm10x_tcgen05_guardrail_trap_unallocated_columns_being_dealloced)
$__internal_2_$__cuda_sm10x_tcgen05_guardrail_trap_unallocated_columns_being_dealloced:
[----:B------:R-:W-:Y:S05]  /*e1e0*/  BPT.TRAP 0x1 ;  /* 0x000000040000795c */ /* 0x000fea0000300000 */
[----:B------:R-:W-:-:S04]  /*e1f0*/  IMAD.MOV.U32 R3, RZ, RZ, 0x0 ;  /* 0x00000000ff037424 */ /* 0x000fc800078e00ff */
[----:B------:R-:W-:Y:S05]  /*e200*/  RET.REL.NODEC R2 `(matmul_kernel) ;  /* 0xffffff1c027c7950 */ /* 0x000fea0003c3ffff */
.L_x_18:
[----:B------:R-:W-:-:S00]  /*e210*/  BRA `(.L_x_18) ;  /* 0xfffffffc00fc7947 */ /* 0x000fc0000383ffff */
[----:B------:R-:W-:-:S00]  /*e220*/  NOP ;  /* 0x0000000000007918 */ /* 0x000fc00000000000 */
        /* <DEDUP_REMOVED lines=13> */
.L_x_21:


//--------------------- .nv.shared.matmul_kernel  --------------------------
	.section	.nv.shared.matmul_kernel,"aw",@nobits
	.sectionflags	@""
	.align	16
	.zero		1024


//--------------------- .nv.shared.reserved.0     --------------------------
	.section	.nv.shared.reserved.0,"aw",@nobits
	.align	8
	.weak		__nv_reservedSMEM_offset_0_alias
	.size		__nv_reservedSMEM_offset_0_alias, 0, 64
	.other		__nv_reservedSMEM_offset_0_alias,@"STO_CUDA_RESERVED_SHARED STV_DEFAULT"
__nv_reservedSMEM_offset_0_alias:
	.zero		0
.nv.shared.reserved.0:
	.zero		64
	.weak		__nv_reservedSMEM_allocation_phase
	.type		__nv_reservedSMEM_allocation_phase,@object
	.size		__nv_reservedSMEM_allocation_phase,(.L_0 - __nv_reservedSMEM_allocation_phase)
__nv_reservedSMEM_allocation_phase:
	.zero		1
.L_0:
	.zero		7
	.weak		__nv_reservedSMEM_devtool_atexit_pc
	.type		__nv_reservedSMEM_devtool_atexit_pc,@object
	.size		__nv_reservedSMEM_devtool_atexit_pc,(__nv_reservedSMEM_allocation_mask - __nv_reservedSMEM_devtool_atexit_pc)
__nv_reservedSMEM_devtool_atexit_pc:
	.zero		8
	.weak		__nv_reservedSMEM_allocation_mask
	.type		__nv_reservedSMEM_allocation_mask,@object
	.size		__nv_reservedSMEM_allocation_mask,(.L_2 - __nv_reservedSMEM_allocation_mask)
__nv_reservedSMEM_allocation_mask:
	.zero		4
.L_2:


//--------------------- .nv.constant0.matmul_kernel --------------------------
	.section	.nv.constant0.matmul_kernel,"a",@progbits
	.sectionflags	@""
	.align	4
.nv.constant0.matmul_kernel:
	.zero		976


//--------------------- SYMBOLS --------------------------

	.type		.nv.reservedSmem.offset0,@object
	.size		.nv.reservedSmem.offset0,0x4
	.type		.nv.reservedSmem.cap,@object
	.size		.nv.reservedSmem.cap,0x4
